//
// Generated by NVIDIA NVVM Compiler
//
// Compiler Build ID: CL-36424714
// Cuda compilation tools, release 13.0, V13.0.88
// Based on NVVM 20.0.0
//

.version 9.0
.target sm_100
.address_size 64

	// .globl	qhash_mine
.func  (.param .align 16 .b8 func_retval0[16]) __internal_trig_reduction_slowpathd
(
	.param .b64 __internal_trig_reduction_slowpathd_param_0
)
;
.const .align 4 .b8 K[256] = {152, 47, 138, 66, 145, 68, 55, 113, 207, 251, 192, 181, 165, 219, 181, 233, 91, 194, 86, 57, 241, 17, 241, 89, 164, 130, 63, 146, 213, 94, 28, 171, 152, 170, 7, 216, 1, 91, 131, 18, 190, 133, 49, 36, 195, 125, 12, 85, 116, 93, 190, 114, 254, 177, 222, 128, 167, 6, 220, 155, 116, 241, 155, 193, 193, 105, 155, 228, 134, 71, 190, 239, 198, 157, 193, 15, 204, 161, 12, 36, 111, 44, 233, 45, 170, 132, 116, 74, 220, 169, 176, 92, 218, 136, 249, 118, 82, 81, 62, 152, 109, 198, 49, 168, 200, 39, 3, 176, 199, 127, 89, 191, 243, 11, 224, 198, 71, 145, 167, 213, 81, 99, 202, 6, 103, 41, 41, 20, 133, 10, 183, 39, 56, 33, 27, 46, 252, 109, 44, 77, 19, 13, 56, 83, 84, 115, 10, 101, 187, 10, 106, 118, 46, 201, 194, 129, 133, 44, 114, 146, 161, 232, 191, 162, 75, 102, 26, 168, 112, 139, 75, 194, 163, 81, 108, 199, 25, 232, 146, 209, 36, 6, 153, 214, 133, 53, 14, 244, 112, 160, 106, 16, 22, 193, 164, 25, 8, 108, 55, 30, 76, 119, 72, 39, 181, 188, 176, 52, 179, 12, 28, 57, 74, 170, 216, 78, 79, 202, 156, 91, 243, 111, 46, 104, 238, 130, 143, 116, 111, 99, 165, 120, 20, 120, 200, 132, 8, 2, 199, 140, 250, 255, 190, 144, 235, 108, 80, 164, 247, 163, 249, 190, 242, 120, 113, 198};
.const .align 4 .b8 H0[32] = {103, 230, 9, 106, 133, 174, 103, 187, 114, 243, 110, 60, 58, 245, 79, 165, 127, 82, 14, 81, 140, 104, 5, 155, 171, 217, 131, 31, 25, 205, 224, 91};
.global .align 8 .b8 __cudart_i2opi_d[144] = {8, 93, 141, 31, 177, 95, 251, 107, 234, 146, 82, 138, 247, 57, 7, 61, 123, 241, 229, 235, 199, 186, 39, 117, 45, 234, 95, 158, 102, 63, 70, 79, 183, 9, 203, 39, 207, 126, 54, 109, 31, 109, 10, 90, 139, 17, 47, 239, 15, 152, 5, 222, 255, 151, 248, 31, 59, 40, 249, 189, 139, 95, 132, 156, 244, 57, 83, 131, 57, 214, 145, 57, 65, 126, 95, 180, 38, 112, 156, 233, 132, 68, 187, 46, 245, 53, 130, 232, 62, 167, 41, 177, 28, 235, 29, 254, 28, 146, 209, 9, 234, 46, 73, 6, 224, 210, 77, 66, 58, 110, 36, 183, 97, 197, 187, 222, 171, 99, 81, 254, 65, 144, 67, 60, 153, 149, 98, 219, 192, 221, 52, 245, 209, 87, 39, 252, 41, 21, 68, 78, 110, 131, 249, 162};
.global .align 16 .b8 __cudart_sin_cos_coeffs[128] = {70, 210, 176, 44, 241, 229, 90, 190, 146, 227, 172, 105, 227, 29, 199, 62, 161, 98, 219, 25, 160, 1, 42, 191, 24, 8, 17, 17, 17, 17, 129, 63, 84, 85, 85, 85, 85, 85, 197, 191, 0, 0, 0, 0, 0, 0, 0, 0, 0, 0, 0, 0, 0, 0, 0, 0, 100, 129, 253, 32, 131, 255, 168, 189, 40, 133, 239, 193, 167, 238, 33, 62, 217, 230, 6, 142, 79, 126, 146, 190, 233, 188, 221, 25, 160, 1, 250, 62, 71, 93, 193, 22, 108, 193, 86, 191, 81, 85, 85, 85, 85, 85, 165, 63, 0, 0, 0, 0, 0, 0, 224, 191, 0, 0, 0, 0, 0, 0, 240, 63};

.visible .entry qhash_mine(
	.param .u64 .ptr .align 1 qhash_mine_param_0,
	.param .u32 qhash_mine_param_1,
	.param .u32 qhash_mine_param_2,
	.param .u64 .ptr .align 1 qhash_mine_param_3,
	.param .u64 .ptr .align 1 qhash_mine_param_4,
	.param .u64 .ptr .align 1 qhash_mine_param_5,
	.param .u32 qhash_mine_param_6
)
{
	.local .align 16 .b8 	__local_depot0[448];
	.reg .b64 	%SP;
	.reg .b64 	%SPL;
	.reg .pred 	%p<166>;
	.reg .b16 	%rs<220>;
	.reg .b32 	%r<1542>;
	.reg .b32 	%f<65>;
	.reg .b64 	%rd<106>;
	.reg .b64 	%fd<1144>;

	mov.u64 	%SPL, __local_depot0;
	ld.param.u32 	%r269, [qhash_mine_param_6];
	add.u64 	%rd105, %SPL, 0;
	add.u64 	%rd2, %SPL, 320;
	mov.u32 	%r270, %ctaid.x;
	mov.u32 	%r271, %ntid.x;
	mov.u32 	%r272, %tid.x;
	mad.lo.s32 	%r273, %r270, %r271, %r272;
	setp.ge.u32 	%p1, %r273, %r269;
	@%p1 bra 	$L__BB0_164;
	ld.param.u32 	%r1452, [qhash_mine_param_2];
	ld.param.u64 	%rd89, [qhash_mine_param_0];
	cvta.to.global.u64 	%rd40, %rd89;
	mov.u32 	%r275, %ctaid.x;
	mov.u32 	%r276, %ntid.x;
	mov.u32 	%r277, %tid.x;
	mad.lo.s32 	%r278, %r275, %r276, %r277;
	add.s32 	%r1, %r1452, %r278;
	ld.global.u8 	%r279, [%rd40+1];
	ld.global.u8 	%rs76, [%rd40+2];
	ld.global.u8 	%r280, [%rd40+3];
	ld.global.u8 	%r281, [%rd40+5];
	ld.global.u8 	%rs77, [%rd40+6];
	ld.global.u8 	%r282, [%rd40+7];
	ld.global.u8 	%r283, [%rd40+9];
	ld.global.u8 	%rs78, [%rd40+10];
	ld.global.u8 	%r284, [%rd40+11];
	ld.global.u8 	%r285, [%rd40+13];
	ld.global.u8 	%rs79, [%rd40+14];
	ld.global.u8 	%r286, [%rd40+15];
	ld.global.u8 	%r287, [%rd40+17];
	ld.global.u8 	%rs80, [%rd40+18];
	ld.global.u8 	%r288, [%rd40+19];
	ld.global.u8 	%r289, [%rd40+21];
	ld.global.u8 	%rs81, [%rd40+22];
	ld.global.u8 	%r290, [%rd40+23];
	ld.global.u8 	%r291, [%rd40+25];
	ld.global.u8 	%rs82, [%rd40+26];
	ld.global.u8 	%r292, [%rd40+27];
	ld.global.u8 	%r293, [%rd40+29];
	ld.global.u8 	%rs83, [%rd40+30];
	ld.global.u8 	%r294, [%rd40+31];
	ld.global.u8 	%r295, [%rd40+33];
	ld.global.u8 	%rs84, [%rd40+34];
	ld.global.u8 	%r296, [%rd40+35];
	ld.global.u8 	%r297, [%rd40+37];
	ld.global.u8 	%rs85, [%rd40+38];
	ld.global.u8 	%r298, [%rd40+39];
	ld.global.u8 	%r299, [%rd40+41];
	ld.global.u8 	%rs86, [%rd40+42];
	ld.global.u8 	%r300, [%rd40+43];
	ld.global.u8 	%r301, [%rd40+45];
	ld.global.u8 	%rs87, [%rd40+46];
	ld.global.u8 	%r302, [%rd40+47];
	ld.global.u8 	%r303, [%rd40+49];
	ld.global.u8 	%rs88, [%rd40+50];
	ld.global.u8 	%r304, [%rd40+51];
	ld.global.u8 	%r305, [%rd40+53];
	ld.global.u8 	%rs89, [%rd40+54];
	ld.global.u8 	%r306, [%rd40+55];
	ld.global.u8 	%r307, [%rd40+57];
	ld.global.u8 	%rs90, [%rd40+58];
	ld.global.u8 	%r308, [%rd40+59];
	ld.global.u8 	%r309, [%rd40+61];
	ld.global.u8 	%rs91, [%rd40+62];
	ld.global.u8 	%r310, [%rd40+63];
	ld.global.u8 	%rs1, [%rd40+64];
	ld.global.u8 	%rs2, [%rd40+65];
	ld.global.u8 	%rs3, [%rd40+66];
	ld.global.u8 	%rs4, [%rd40+67];
	ld.global.u8 	%rs5, [%rd40+68];
	ld.global.u8 	%rs6, [%rd40+69];
	ld.global.u8 	%rs7, [%rd40+70];
	ld.global.u8 	%rs8, [%rd40+71];
	ld.global.u8 	%rs9, [%rd40+72];
	ld.global.u8 	%rs10, [%rd40+73];
	ld.global.u8 	%rs11, [%rd40+74];
	ld.global.u8 	%rs12, [%rd40+75];
	ld.const.u32 	%r2, [H0];
	ld.const.u32 	%r3, [H0+4];
	ld.const.u32 	%r4, [H0+8];
	ld.const.u32 	%r5, [H0+12];
	ld.const.u32 	%r6, [H0+16];
	ld.const.u32 	%r7, [H0+20];
	ld.const.u32 	%r8, [H0+24];
	ld.const.u32 	%r9, [H0+28];
	ld.global.u8 	%r311, [%rd40];
	ld.global.u8 	%r312, [%rd40+4];
	ld.global.u8 	%r313, [%rd40+8];
	ld.global.u8 	%r314, [%rd40+12];
	ld.global.u8 	%r315, [%rd40+16];
	ld.global.u8 	%r316, [%rd40+20];
	ld.global.u8 	%r317, [%rd40+24];
	ld.global.u8 	%r318, [%rd40+28];
	ld.global.u8 	%r319, [%rd40+32];
	ld.global.u8 	%r320, [%rd40+36];
	ld.global.u8 	%r321, [%rd40+40];
	ld.global.u8 	%r322, [%rd40+44];
	ld.global.u8 	%r323, [%rd40+48];
	ld.global.u8 	%r324, [%rd40+52];
	ld.global.u8 	%r325, [%rd40+56];
	ld.global.u8 	%r326, [%rd40+60];
	shl.b32 	%r327, %r311, 24;
	shl.b32 	%r328, %r279, 16;
	or.b32  	%r329, %r328, %r327;
	mul.wide.u16 	%r330, %rs76, 256;
	or.b32  	%r331, %r329, %r330;
	or.b32  	%r332, %r331, %r280;
	shl.b32 	%r333, %r312, 24;
	shl.b32 	%r334, %r281, 16;
	or.b32  	%r335, %r334, %r333;
	mul.wide.u16 	%r336, %rs77, 256;
	or.b32  	%r337, %r335, %r336;
	or.b32  	%r338, %r337, %r282;
	shl.b32 	%r339, %r313, 24;
	shl.b32 	%r340, %r283, 16;
	or.b32  	%r341, %r340, %r339;
	mul.wide.u16 	%r342, %rs78, 256;
	or.b32  	%r343, %r341, %r342;
	or.b32  	%r344, %r343, %r284;
	shl.b32 	%r345, %r314, 24;
	shl.b32 	%r346, %r285, 16;
	or.b32  	%r347, %r346, %r345;
	mul.wide.u16 	%r348, %rs79, 256;
	or.b32  	%r349, %r347, %r348;
	or.b32  	%r350, %r349, %r286;
	st.local.v4.u32 	[%rd105], {%r332, %r338, %r344, %r350};
	shl.b32 	%r351, %r315, 24;
	shl.b32 	%r352, %r287, 16;
	or.b32  	%r353, %r352, %r351;
	mul.wide.u16 	%r354, %rs80, 256;
	or.b32  	%r355, %r353, %r354;
	or.b32  	%r356, %r355, %r288;
	shl.b32 	%r357, %r316, 24;
	shl.b32 	%r358, %r289, 16;
	or.b32  	%r359, %r358, %r357;
	mul.wide.u16 	%r360, %rs81, 256;
	or.b32  	%r361, %r359, %r360;
	or.b32  	%r362, %r361, %r290;
	shl.b32 	%r363, %r317, 24;
	shl.b32 	%r364, %r291, 16;
	or.b32  	%r365, %r364, %r363;
	mul.wide.u16 	%r366, %rs82, 256;
	or.b32  	%r367, %r365, %r366;
	or.b32  	%r368, %r367, %r292;
	shl.b32 	%r369, %r318, 24;
	shl.b32 	%r370, %r293, 16;
	or.b32  	%r371, %r370, %r369;
	mul.wide.u16 	%r372, %rs83, 256;
	or.b32  	%r373, %r371, %r372;
	or.b32  	%r374, %r373, %r294;
	st.local.v4.u32 	[%rd105+16], {%r356, %r362, %r368, %r374};
	shl.b32 	%r375, %r319, 24;
	shl.b32 	%r376, %r295, 16;
	or.b32  	%r377, %r376, %r375;
	mul.wide.u16 	%r378, %rs84, 256;
	or.b32  	%r379, %r377, %r378;
	or.b32  	%r380, %r379, %r296;
	shl.b32 	%r381, %r320, 24;
	shl.b32 	%r382, %r297, 16;
	or.b32  	%r383, %r382, %r381;
	mul.wide.u16 	%r384, %rs85, 256;
	or.b32  	%r385, %r383, %r384;
	or.b32  	%r386, %r385, %r298;
	shl.b32 	%r387, %r321, 24;
	shl.b32 	%r388, %r299, 16;
	or.b32  	%r389, %r388, %r387;
	mul.wide.u16 	%r390, %rs86, 256;
	or.b32  	%r391, %r389, %r390;
	or.b32  	%r392, %r391, %r300;
	shl.b32 	%r393, %r322, 24;
	shl.b32 	%r394, %r301, 16;
	or.b32  	%r395, %r394, %r393;
	mul.wide.u16 	%r396, %rs87, 256;
	or.b32  	%r397, %r395, %r396;
	or.b32  	%r398, %r397, %r302;
	st.local.v4.u32 	[%rd105+32], {%r380, %r386, %r392, %r398};
	shl.b32 	%r399, %r323, 24;
	shl.b32 	%r400, %r303, 16;
	or.b32  	%r401, %r400, %r399;
	mul.wide.u16 	%r402, %rs88, 256;
	or.b32  	%r403, %r401, %r402;
	or.b32  	%r404, %r403, %r304;
	shl.b32 	%r405, %r324, 24;
	shl.b32 	%r406, %r305, 16;
	or.b32  	%r407, %r406, %r405;
	mul.wide.u16 	%r408, %rs89, 256;
	or.b32  	%r409, %r407, %r408;
	or.b32  	%r410, %r409, %r306;
	shl.b32 	%r411, %r325, 24;
	shl.b32 	%r412, %r307, 16;
	or.b32  	%r413, %r412, %r411;
	mul.wide.u16 	%r414, %rs90, 256;
	or.b32  	%r415, %r413, %r414;
	or.b32  	%r416, %r415, %r308;
	shl.b32 	%r417, %r326, 24;
	shl.b32 	%r418, %r309, 16;
	or.b32  	%r419, %r418, %r417;
	mul.wide.u16 	%r420, %rs91, 256;
	or.b32  	%r421, %r419, %r420;
	or.b32  	%r422, %r421, %r310;
	st.local.v4.u32 	[%rd105+48], {%r404, %r410, %r416, %r422};
	add.s64 	%rd95, %rd105, 40;
	mov.b64 	%rd41, {%r392, %r423};
	cvt.u32.u64 	%r1454, %rd41;
	mov.b32 	%r1455, 0;
	mov.u64 	%rd93, %rd95;
$L__BB0_2:
	add.s64 	%rd5, %rd93, 16;
	ld.local.v2.u32 	{%r14, %r424}, [%rd93+16];
	shf.l.wrap.b32 	%r425, %r14, %r14, 15;
	shf.l.wrap.b32 	%r426, %r14, %r14, 13;
	xor.b32  	%r427, %r425, %r426;
	shr.u32 	%r428, %r14, 10;
	xor.b32  	%r429, %r427, %r428;
	ld.local.u32 	%r430, [%rd93+-4];
	add.s32 	%r431, %r429, %r430;
	ld.local.v4.u32 	{%r432, %r433, %r434, %r435}, [%rd93+-40];
	mov.b64 	%rd42, {%r434, %r435};
	shf.l.wrap.b32 	%r436, %r433, %r433, 25;
	shf.l.wrap.b32 	%r437, %r433, %r433, 14;
	xor.b32  	%r438, %r436, %r437;
	shr.u32 	%r439, %r433, 3;
	xor.b32  	%r440, %r438, %r439;
	add.s32 	%r441, %r431, %r432;
	add.s32 	%r442, %r441, %r440;
	shf.l.wrap.b32 	%r443, %r424, %r424, 15;
	shf.l.wrap.b32 	%r444, %r424, %r424, 13;
	xor.b32  	%r445, %r443, %r444;
	shr.u32 	%r446, %r424, 10;
	xor.b32  	%r447, %r445, %r446;
	add.s32 	%r448, %r447, %r1454;
	shf.l.wrap.b32 	%r449, %r434, %r434, 25;
	shf.l.wrap.b32 	%r450, %r434, %r434, 14;
	xor.b32  	%r451, %r449, %r450;
	shr.u32 	%r452, %r434, 3;
	xor.b32  	%r453, %r451, %r452;
	add.s32 	%r454, %r448, %r433;
	add.s32 	%r455, %r454, %r453;
	st.local.v2.u32 	[%rd93+24], {%r442, %r455};
	shf.l.wrap.b32 	%r456, %r442, %r442, 15;
	shf.l.wrap.b32 	%r457, %r442, %r442, 13;
	xor.b32  	%r458, %r456, %r457;
	shr.u32 	%r459, %r442, 10;
	xor.b32  	%r460, %r458, %r459;
	ld.local.u32 	%r461, [%rd93+4];
	add.s32 	%r462, %r460, %r461;
	shf.l.wrap.b32 	%r463, %r435, %r435, 25;
	shf.l.wrap.b32 	%r464, %r435, %r435, 14;
	xor.b32  	%r465, %r463, %r464;
	shr.u32 	%r466, %r435, 3;
	xor.b32  	%r467, %r465, %r466;
	add.s32 	%r468, %r462, %r434;
	add.s32 	%r469, %r468, %r467;
	st.local.u32 	[%rd93+32], %r469;
	shf.l.wrap.b32 	%r470, %r455, %r455, 15;
	shf.l.wrap.b32 	%r471, %r455, %r455, 13;
	xor.b32  	%r472, %r470, %r471;
	shr.u32 	%r473, %r455, 10;
	xor.b32  	%r474, %r472, %r473;
	ld.local.u32 	%r475, [%rd93+8];
	add.s32 	%r476, %r474, %r475;
	ld.local.u32 	%r477, [%rd93+-24];
	shf.l.wrap.b32 	%r478, %r477, %r477, 25;
	shf.l.wrap.b32 	%r479, %r477, %r477, 14;
	xor.b32  	%r480, %r478, %r479;
	shr.u32 	%r481, %r477, 3;
	xor.b32  	%r482, %r480, %r481;
	{ .reg .b32 tmp; mov.b64 {tmp, %r483}, %rd42; }
	add.s32 	%r484, %r476, %r483;
	add.s32 	%r485, %r484, %r482;
	st.local.u32 	[%rd93+36], %r485;
	add.s32 	%r1455, %r1455, 4;
	setp.ne.s32 	%p2, %r1455, 48;
	mov.u32 	%r1454, %r14;
	mov.u64 	%rd93, %rd5;
	@%p2 bra 	$L__BB0_2;
	mov.b32 	%r1456, 0;
	mov.b64 	%rd94, 0;
	mov.u64 	%rd44, K;
	mov.u32 	%r1457, %r2;
	mov.u32 	%r1458, %r3;
	mov.u32 	%r1459, %r4;
	mov.u32 	%r1460, %r5;
	mov.u32 	%r1461, %r6;
	mov.u32 	%r1462, %r7;
	mov.u32 	%r1463, %r8;
	mov.u32 	%r1464, %r9;
$L__BB0_4:
	shf.l.wrap.b32 	%r487, %r1461, %r1461, 26;
	shf.l.wrap.b32 	%r488, %r1461, %r1461, 21;
	xor.b32  	%r489, %r487, %r488;
	shf.l.wrap.b32 	%r490, %r1461, %r1461, 7;
	xor.b32  	%r491, %r489, %r490;
	and.b32  	%r492, %r1461, %r1462;
	not.b32 	%r493, %r1461;
	and.b32  	%r494, %r1463, %r493;
	or.b32  	%r495, %r492, %r494;
	add.s64 	%rd45, %rd44, %rd94;
	ld.const.u32 	%r496, [%rd45];
	add.s64 	%rd46, %rd105, %rd94;
	ld.local.v4.u32 	{%r497, %r498, %r499, %r500}, [%rd46];
	add.s32 	%r501, %r495, %r1464;
	add.s32 	%r502, %r501, %r491;
	add.s32 	%r503, %r502, %r496;
	add.s32 	%r504, %r503, %r497;
	shf.l.wrap.b32 	%r505, %r1457, %r1457, 30;
	shf.l.wrap.b32 	%r506, %r1457, %r1457, 19;
	xor.b32  	%r507, %r505, %r506;
	shf.l.wrap.b32 	%r508, %r1457, %r1457, 10;
	xor.b32  	%r509, %r507, %r508;
	xor.b32  	%r510, %r1458, %r1459;
	and.b32  	%r511, %r1457, %r510;
	and.b32  	%r512, %r1458, %r1459;
	xor.b32  	%r513, %r511, %r512;
	add.s32 	%r514, %r509, %r513;
	add.s32 	%r1464, %r504, %r1460;
	add.s32 	%r1460, %r514, %r504;
	shf.l.wrap.b32 	%r515, %r1464, %r1464, 26;
	shf.l.wrap.b32 	%r516, %r1464, %r1464, 21;
	xor.b32  	%r517, %r515, %r516;
	shf.l.wrap.b32 	%r518, %r1464, %r1464, 7;
	xor.b32  	%r519, %r517, %r518;
	and.b32  	%r520, %r1464, %r1461;
	not.b32 	%r521, %r1464;
	and.b32  	%r522, %r1462, %r521;
	or.b32  	%r523, %r520, %r522;
	ld.const.u32 	%r524, [%rd45+4];
	add.s32 	%r525, %r523, %r1463;
	add.s32 	%r526, %r525, %r519;
	add.s32 	%r527, %r526, %r524;
	add.s32 	%r528, %r527, %r498;
	shf.l.wrap.b32 	%r529, %r1460, %r1460, 30;
	shf.l.wrap.b32 	%r530, %r1460, %r1460, 19;
	xor.b32  	%r531, %r529, %r530;
	shf.l.wrap.b32 	%r532, %r1460, %r1460, 10;
	xor.b32  	%r533, %r531, %r532;
	xor.b32  	%r534, %r1457, %r1458;
	and.b32  	%r535, %r1460, %r534;
	and.b32  	%r536, %r1457, %r1458;
	xor.b32  	%r537, %r535, %r536;
	add.s32 	%r538, %r533, %r537;
	add.s32 	%r1463, %r528, %r1459;
	add.s32 	%r1459, %r538, %r528;
	shf.l.wrap.b32 	%r539, %r1463, %r1463, 26;
	shf.l.wrap.b32 	%r540, %r1463, %r1463, 21;
	xor.b32  	%r541, %r539, %r540;
	shf.l.wrap.b32 	%r542, %r1463, %r1463, 7;
	xor.b32  	%r543, %r541, %r542;
	and.b32  	%r544, %r1463, %r1464;
	not.b32 	%r545, %r1463;
	and.b32  	%r546, %r1461, %r545;
	or.b32  	%r547, %r544, %r546;
	ld.const.u32 	%r548, [%rd45+8];
	add.s32 	%r549, %r547, %r1462;
	add.s32 	%r550, %r549, %r543;
	add.s32 	%r551, %r550, %r548;
	add.s32 	%r552, %r551, %r499;
	shf.l.wrap.b32 	%r553, %r1459, %r1459, 30;
	shf.l.wrap.b32 	%r554, %r1459, %r1459, 19;
	xor.b32  	%r555, %r553, %r554;
	shf.l.wrap.b32 	%r556, %r1459, %r1459, 10;
	xor.b32  	%r557, %r555, %r556;
	xor.b32  	%r558, %r1460, %r1457;
	and.b32  	%r559, %r1459, %r558;
	and.b32  	%r560, %r1460, %r1457;
	xor.b32  	%r561, %r559, %r560;
	add.s32 	%r562, %r557, %r561;
	add.s32 	%r1462, %r552, %r1458;
	add.s32 	%r1458, %r562, %r552;
	shf.l.wrap.b32 	%r563, %r1462, %r1462, 26;
	shf.l.wrap.b32 	%r564, %r1462, %r1462, 21;
	xor.b32  	%r565, %r563, %r564;
	shf.l.wrap.b32 	%r566, %r1462, %r1462, 7;
	xor.b32  	%r567, %r565, %r566;
	and.b32  	%r568, %r1462, %r1463;
	not.b32 	%r569, %r1462;
	and.b32  	%r570, %r1464, %r569;
	or.b32  	%r571, %r568, %r570;
	ld.const.u32 	%r572, [%rd45+12];
	add.s32 	%r573, %r571, %r1461;
	add.s32 	%r574, %r573, %r567;
	add.s32 	%r575, %r574, %r572;
	add.s32 	%r576, %r575, %r500;
	shf.l.wrap.b32 	%r577, %r1458, %r1458, 30;
	shf.l.wrap.b32 	%r578, %r1458, %r1458, 19;
	xor.b32  	%r579, %r577, %r578;
	shf.l.wrap.b32 	%r580, %r1458, %r1458, 10;
	xor.b32  	%r581, %r579, %r580;
	xor.b32  	%r582, %r1459, %r1460;
	and.b32  	%r583, %r1458, %r582;
	and.b32  	%r584, %r1459, %r1460;
	xor.b32  	%r585, %r583, %r584;
	add.s32 	%r586, %r581, %r585;
	add.s32 	%r1461, %r576, %r1457;
	add.s32 	%r1457, %r586, %r576;
	add.s32 	%r1456, %r1456, 4;
	add.s64 	%rd94, %rd94, 16;
	setp.ne.s32 	%p3, %r1456, 64;
	@%p3 bra 	$L__BB0_4;
	add.s32 	%r33, %r2, %r1457;
	add.s32 	%r34, %r3, %r1458;
	add.s32 	%r35, %r4, %r1459;
	add.s32 	%r36, %r5, %r1460;
	add.s32 	%r37, %r6, %r1461;
	add.s32 	%r38, %r7, %r1462;
	add.s32 	%r39, %r8, %r1463;
	add.s32 	%r40, %r9, %r1464;
	cvt.u32.u16 	%r588, %rs1;
	shl.b32 	%r589, %r588, 24;
	cvt.u32.u16 	%r590, %rs2;
	shl.b32 	%r591, %r590, 16;
	and.b32  	%r592, %r591, 16711680;
	or.b32  	%r593, %r592, %r589;
	mul.wide.u16 	%r594, %rs3, 256;
	or.b32  	%r595, %r593, %r594;
	cvt.u32.u16 	%r596, %rs4;
	and.b32  	%r597, %r596, 255;
	or.b32  	%r598, %r595, %r597;
	cvt.u32.u16 	%r599, %rs5;
	shl.b32 	%r600, %r599, 24;
	cvt.u32.u16 	%r601, %rs6;
	shl.b32 	%r602, %r601, 16;
	and.b32  	%r603, %r602, 16711680;
	or.b32  	%r604, %r603, %r600;
	mul.wide.u16 	%r605, %rs7, 256;
	or.b32  	%r606, %r604, %r605;
	cvt.u32.u16 	%r607, %rs8;
	and.b32  	%r608, %r607, 255;
	or.b32  	%r609, %r606, %r608;
	cvt.u32.u16 	%r610, %rs9;
	shl.b32 	%r611, %r610, 24;
	cvt.u32.u16 	%r612, %rs10;
	shl.b32 	%r613, %r612, 16;
	and.b32  	%r614, %r613, 16711680;
	or.b32  	%r615, %r614, %r611;
	mul.wide.u16 	%r616, %rs11, 256;
	or.b32  	%r617, %r615, %r616;
	cvt.u32.u16 	%r618, %rs12;
	and.b32  	%r619, %r618, 255;
	or.b32  	%r620, %r617, %r619;
	prmt.b32 	%r621, %r1, 0, 291;
	st.local.v4.u32 	[%rd105], {%r598, %r609, %r620, %r621};
	mov.b32 	%r1465, 0;
	mov.b32 	%r622, -2147483648;
	st.local.v4.u32 	[%rd105+16], {%r622, %r1465, %r1465, %r1465};
	st.local.v4.u32 	[%rd105+32], {%r1465, %r1465, %r1465, %r1465};
	mov.b32 	%r623, 640;
	st.local.v4.u32 	[%rd105+48], {%r1465, %r1465, %r1465, %r623};
	mov.u32 	%r1466, %r1465;
$L__BB0_6:
	add.s64 	%rd9, %rd95, 16;
	ld.local.v2.u32 	{%r44, %r624}, [%rd95+16];
	shf.l.wrap.b32 	%r625, %r44, %r44, 15;
	shf.l.wrap.b32 	%r626, %r44, %r44, 13;
	xor.b32  	%r627, %r625, %r626;
	shr.u32 	%r628, %r44, 10;
	xor.b32  	%r629, %r627, %r628;
	ld.local.u32 	%r630, [%rd95+-4];
	add.s32 	%r631, %r629, %r630;
	ld.local.v4.u32 	{%r632, %r633, %r634, %r635}, [%rd95+-40];
	mov.b64 	%rd47, {%r634, %r635};
	shf.l.wrap.b32 	%r636, %r633, %r633, 25;
	shf.l.wrap.b32 	%r637, %r633, %r633, 14;
	xor.b32  	%r638, %r636, %r637;
	shr.u32 	%r639, %r633, 3;
	xor.b32  	%r640, %r638, %r639;
	add.s32 	%r641, %r631, %r632;
	add.s32 	%r642, %r641, %r640;
	shf.l.wrap.b32 	%r643, %r624, %r624, 15;
	shf.l.wrap.b32 	%r644, %r624, %r624, 13;
	xor.b32  	%r645, %r643, %r644;
	shr.u32 	%r646, %r624, 10;
	xor.b32  	%r647, %r645, %r646;
	add.s32 	%r648, %r647, %r1465;
	shf.l.wrap.b32 	%r649, %r634, %r634, 25;
	shf.l.wrap.b32 	%r650, %r634, %r634, 14;
	xor.b32  	%r651, %r649, %r650;
	shr.u32 	%r652, %r634, 3;
	xor.b32  	%r653, %r651, %r652;
	add.s32 	%r654, %r648, %r633;
	add.s32 	%r655, %r654, %r653;
	st.local.v2.u32 	[%rd95+24], {%r642, %r655};
	shf.l.wrap.b32 	%r656, %r642, %r642, 15;
	shf.l.wrap.b32 	%r657, %r642, %r642, 13;
	xor.b32  	%r658, %r656, %r657;
	shr.u32 	%r659, %r642, 10;
	xor.b32  	%r660, %r658, %r659;
	ld.local.u32 	%r661, [%rd95+4];
	add.s32 	%r662, %r660, %r661;
	shf.l.wrap.b32 	%r663, %r635, %r635, 25;
	shf.l.wrap.b32 	%r664, %r635, %r635, 14;
	xor.b32  	%r665, %r663, %r664;
	shr.u32 	%r666, %r635, 3;
	xor.b32  	%r667, %r665, %r666;
	add.s32 	%r668, %r662, %r634;
	add.s32 	%r669, %r668, %r667;
	st.local.u32 	[%rd95+32], %r669;
	shf.l.wrap.b32 	%r670, %r655, %r655, 15;
	shf.l.wrap.b32 	%r671, %r655, %r655, 13;
	xor.b32  	%r672, %r670, %r671;
	shr.u32 	%r673, %r655, 10;
	xor.b32  	%r674, %r672, %r673;
	ld.local.u32 	%r675, [%rd95+8];
	add.s32 	%r676, %r674, %r675;
	ld.local.u32 	%r677, [%rd95+-24];
	shf.l.wrap.b32 	%r678, %r677, %r677, 25;
	shf.l.wrap.b32 	%r679, %r677, %r677, 14;
	xor.b32  	%r680, %r678, %r679;
	shr.u32 	%r681, %r677, 3;
	xor.b32  	%r682, %r680, %r681;
	{ .reg .b32 tmp; mov.b64 {tmp, %r683}, %rd47; }
	add.s32 	%r684, %r676, %r683;
	add.s32 	%r685, %r684, %r682;
	st.local.u32 	[%rd95+36], %r685;
	add.s32 	%r1466, %r1466, 4;
	setp.ne.s32 	%p4, %r1466, 48;
	mov.u32 	%r1465, %r44;
	mov.u64 	%rd95, %rd9;
	@%p4 bra 	$L__BB0_6;
	mov.b32 	%r1467, 0;
	mov.b64 	%rd96, 0;
	mov.u32 	%r1468, %r33;
	mov.u32 	%r1469, %r34;
	mov.u32 	%r1470, %r35;
	mov.u32 	%r1471, %r36;
	mov.u32 	%r1472, %r37;
	mov.u32 	%r1473, %r38;
	mov.u32 	%r1474, %r39;
	mov.u32 	%r1475, %r40;
$L__BB0_8:
	shf.l.wrap.b32 	%r687, %r1472, %r1472, 26;
	shf.l.wrap.b32 	%r688, %r1472, %r1472, 21;
	xor.b32  	%r689, %r687, %r688;
	shf.l.wrap.b32 	%r690, %r1472, %r1472, 7;
	xor.b32  	%r691, %r689, %r690;
	and.b32  	%r692, %r1472, %r1473;
	not.b32 	%r693, %r1472;
	and.b32  	%r694, %r1474, %r693;
	or.b32  	%r695, %r692, %r694;
	add.s64 	%rd50, %rd44, %rd96;
	ld.const.u32 	%r696, [%rd50];
	add.s64 	%rd51, %rd105, %rd96;
	ld.local.v4.u32 	{%r697, %r698, %r699, %r700}, [%rd51];
	add.s32 	%r701, %r695, %r1475;
	add.s32 	%r702, %r701, %r691;
	add.s32 	%r703, %r702, %r696;
	add.s32 	%r704, %r703, %r697;
	shf.l.wrap.b32 	%r705, %r1468, %r1468, 30;
	shf.l.wrap.b32 	%r706, %r1468, %r1468, 19;
	xor.b32  	%r707, %r705, %r706;
	shf.l.wrap.b32 	%r708, %r1468, %r1468, 10;
	xor.b32  	%r709, %r707, %r708;
	xor.b32  	%r710, %r1469, %r1470;
	and.b32  	%r711, %r1468, %r710;
	and.b32  	%r712, %r1469, %r1470;
	xor.b32  	%r713, %r711, %r712;
	add.s32 	%r714, %r709, %r713;
	add.s32 	%r1475, %r704, %r1471;
	add.s32 	%r1471, %r714, %r704;
	shf.l.wrap.b32 	%r715, %r1475, %r1475, 26;
	shf.l.wrap.b32 	%r716, %r1475, %r1475, 21;
	xor.b32  	%r717, %r715, %r716;
	shf.l.wrap.b32 	%r718, %r1475, %r1475, 7;
	xor.b32  	%r719, %r717, %r718;
	and.b32  	%r720, %r1475, %r1472;
	not.b32 	%r721, %r1475;
	and.b32  	%r722, %r1473, %r721;
	or.b32  	%r723, %r720, %r722;
	ld.const.u32 	%r724, [%rd50+4];
	add.s32 	%r725, %r723, %r1474;
	add.s32 	%r726, %r725, %r719;
	add.s32 	%r727, %r726, %r724;
	add.s32 	%r728, %r727, %r698;
	shf.l.wrap.b32 	%r729, %r1471, %r1471, 30;
	shf.l.wrap.b32 	%r730, %r1471, %r1471, 19;
	xor.b32  	%r731, %r729, %r730;
	shf.l.wrap.b32 	%r732, %r1471, %r1471, 10;
	xor.b32  	%r733, %r731, %r732;
	xor.b32  	%r734, %r1468, %r1469;
	and.b32  	%r735, %r1471, %r734;
	and.b32  	%r736, %r1468, %r1469;
	xor.b32  	%r737, %r735, %r736;
	add.s32 	%r738, %r733, %r737;
	add.s32 	%r1474, %r728, %r1470;
	add.s32 	%r1470, %r738, %r728;
	shf.l.wrap.b32 	%r739, %r1474, %r1474, 26;
	shf.l.wrap.b32 	%r740, %r1474, %r1474, 21;
	xor.b32  	%r741, %r739, %r740;
	shf.l.wrap.b32 	%r742, %r1474, %r1474, 7;
	xor.b32  	%r743, %r741, %r742;
	and.b32  	%r744, %r1474, %r1475;
	not.b32 	%r745, %r1474;
	and.b32  	%r746, %r1472, %r745;
	or.b32  	%r747, %r744, %r746;
	ld.const.u32 	%r748, [%rd50+8];
	add.s32 	%r749, %r747, %r1473;
	add.s32 	%r750, %r749, %r743;
	add.s32 	%r751, %r750, %r748;
	add.s32 	%r752, %r751, %r699;
	shf.l.wrap.b32 	%r753, %r1470, %r1470, 30;
	shf.l.wrap.b32 	%r754, %r1470, %r1470, 19;
	xor.b32  	%r755, %r753, %r754;
	shf.l.wrap.b32 	%r756, %r1470, %r1470, 10;
	xor.b32  	%r757, %r755, %r756;
	xor.b32  	%r758, %r1471, %r1468;
	and.b32  	%r759, %r1470, %r758;
	and.b32  	%r760, %r1471, %r1468;
	xor.b32  	%r761, %r759, %r760;
	add.s32 	%r762, %r757, %r761;
	add.s32 	%r1473, %r752, %r1469;
	add.s32 	%r1469, %r762, %r752;
	shf.l.wrap.b32 	%r763, %r1473, %r1473, 26;
	shf.l.wrap.b32 	%r764, %r1473, %r1473, 21;
	xor.b32  	%r765, %r763, %r764;
	shf.l.wrap.b32 	%r766, %r1473, %r1473, 7;
	xor.b32  	%r767, %r765, %r766;
	and.b32  	%r768, %r1473, %r1474;
	not.b32 	%r769, %r1473;
	and.b32  	%r770, %r1475, %r769;
	or.b32  	%r771, %r768, %r770;
	ld.const.u32 	%r772, [%rd50+12];
	add.s32 	%r773, %r771, %r1472;
	add.s32 	%r774, %r773, %r767;
	add.s32 	%r775, %r774, %r772;
	add.s32 	%r776, %r775, %r700;
	shf.l.wrap.b32 	%r777, %r1469, %r1469, 30;
	shf.l.wrap.b32 	%r778, %r1469, %r1469, 19;
	xor.b32  	%r779, %r777, %r778;
	shf.l.wrap.b32 	%r780, %r1469, %r1469, 10;
	xor.b32  	%r781, %r779, %r780;
	xor.b32  	%r782, %r1470, %r1471;
	and.b32  	%r783, %r1469, %r782;
	and.b32  	%r784, %r1470, %r1471;
	xor.b32  	%r785, %r783, %r784;
	add.s32 	%r786, %r781, %r785;
	add.s32 	%r1472, %r776, %r1468;
	add.s32 	%r1468, %r786, %r776;
	add.s32 	%r1467, %r1467, 4;
	add.s64 	%rd96, %rd96, 16;
	setp.ne.s32 	%p5, %r1467, 64;
	@%p5 bra 	$L__BB0_8;
	ld.param.u32 	%r1451, [qhash_mine_param_1];
	add.u64 	%rd53, %SPL, 256;
	add.s32 	%r63, %r33, %r1468;
	add.s32 	%r64, %r34, %r1469;
	add.s32 	%r65, %r35, %r1470;
	add.s32 	%r66, %r36, %r1471;
	add.s32 	%r67, %r37, %r1472;
	add.s32 	%r68, %r38, %r1473;
	add.s32 	%r69, %r39, %r1474;
	add.s32 	%r70, %r40, %r1475;
	shr.u32 	%r788, %r63, 24;
	shr.u32 	%r71, %r63, 16;
	{ .reg .b16 tmp; mov.b32 {tmp, %rs95}, %r63; }
	and.b16  	%rs96, %rs95, 240;
	shr.u32 	%r789, %r63, 8;
	cvt.u16.u32 	%rs97, %r789;
	and.b16  	%rs98, %rs97, 240;
	cvt.u16.u32 	%rs99, %r63;
	and.b16  	%rs100, %rs99, 240;
	shr.u32 	%r790, %r64, 24;
	shr.u32 	%r791, %r64, 16;
	{ .reg .b16 tmp; mov.b32 {tmp, %rs101}, %r64; }
	and.b16  	%rs102, %rs101, 240;
	shr.u32 	%r792, %r64, 8;
	cvt.u16.u32 	%rs103, %r792;
	and.b16  	%rs104, %rs103, 240;
	cvt.u16.u32 	%rs105, %r64;
	and.b16  	%rs106, %rs105, 240;
	shr.u32 	%r793, %r65, 24;
	shr.u32 	%r794, %r65, 16;
	{ .reg .b16 tmp; mov.b32 {tmp, %rs107}, %r65; }
	and.b16  	%rs108, %rs107, 240;
	shr.u32 	%r795, %r65, 8;
	cvt.u16.u32 	%rs109, %r795;
	and.b16  	%rs110, %rs109, 240;
	cvt.u16.u32 	%rs111, %r65;
	and.b16  	%rs112, %rs111, 240;
	shr.u32 	%r796, %r66, 24;
	shr.u32 	%r797, %r66, 16;
	{ .reg .b16 tmp; mov.b32 {tmp, %rs113}, %r66; }
	and.b16  	%rs114, %rs113, 240;
	shr.u32 	%r798, %r66, 8;
	cvt.u16.u32 	%rs115, %r798;
	and.b16  	%rs116, %rs115, 240;
	cvt.u16.u32 	%rs117, %r66;
	and.b16  	%rs118, %rs117, 240;
	shr.u32 	%r799, %r67, 24;
	shr.u32 	%r800, %r67, 16;
	{ .reg .b16 tmp; mov.b32 {tmp, %rs119}, %r67; }
	and.b16  	%rs120, %rs119, 240;
	shr.u32 	%r801, %r67, 8;
	cvt.u16.u32 	%rs121, %r801;
	and.b16  	%rs122, %rs121, 240;
	cvt.u16.u32 	%rs123, %r67;
	and.b16  	%rs124, %rs123, 240;
	shr.u32 	%r802, %r68, 24;
	shr.u32 	%r803, %r68, 16;
	{ .reg .b16 tmp; mov.b32 {tmp, %rs125}, %r68; }
	and.b16  	%rs126, %rs125, 240;
	shr.u32 	%r804, %r68, 8;
	cvt.u16.u32 	%rs127, %r804;
	and.b16  	%rs128, %rs127, 240;
	cvt.u16.u32 	%rs129, %r68;
	and.b16  	%rs130, %rs129, 240;
	shr.u32 	%r72, %r69, 24;
	shr.u32 	%r73, %r69, 16;
	{ .reg .b16 tmp; mov.b32 {tmp, %rs131}, %r69; }
	and.b16  	%rs132, %rs131, 240;
	shr.u32 	%r74, %r69, 8;
	cvt.u16.u32 	%rs133, %r74;
	and.b16  	%rs134, %rs133, 240;
	cvt.u16.u32 	%rs135, %r69;
	and.b16  	%rs136, %rs135, 240;
	shr.u32 	%r75, %r70, 24;
	shr.u32 	%r76, %r70, 16;
	{ .reg .b16 tmp; mov.b32 {tmp, %rs137}, %r70; }
	and.b16  	%rs138, %rs137, 240;
	shr.u32 	%r77, %r70, 8;
	cvt.u16.u32 	%rs139, %r77;
	and.b16  	%rs140, %rs139, 240;
	cvt.u16.u32 	%rs141, %r70;
	and.b16  	%rs142, %rs141, 240;
	shr.u32 	%r805, %r63, 28;
	shr.u16 	%rs143, %rs96, 4;
	shr.u16 	%rs144, %rs98, 4;
	shr.u16 	%rs145, %rs100, 4;
	shr.u32 	%r806, %r64, 28;
	shr.u16 	%rs146, %rs102, 4;
	shr.u16 	%rs147, %rs104, 4;
	shr.u16 	%rs148, %rs106, 4;
	and.b32  	%r807, %r790, 15;
	prmt.b32 	%r808, %r806, %r807, 0x3340U;
	and.b32  	%r809, %r791, 15;
	cvt.u32.u16 	%r810, %rs146;
	prmt.b32 	%r811, %r810, %r809, 0x3340U;
	prmt.b32 	%r812, %r808, %r811, 0x5410U;
	and.b32  	%r813, %r788, 15;
	prmt.b32 	%r814, %r805, %r813, 0x3340U;
	and.b32  	%r815, %r71, 15;
	cvt.u32.u16 	%r816, %rs143;
	prmt.b32 	%r817, %r816, %r815, 0x3340U;
	prmt.b32 	%r818, %r814, %r817, 0x5410U;
	and.b32  	%r819, %r64, 15;
	cvt.u32.u16 	%r820, %rs148;
	prmt.b32 	%r821, %r820, %r819, 0x3340U;
	and.b32  	%r822, %r792, 15;
	cvt.u32.u16 	%r823, %rs147;
	prmt.b32 	%r824, %r823, %r822, 0x3340U;
	prmt.b32 	%r825, %r824, %r821, 0x5410U;
	and.b32  	%r826, %r63, 15;
	cvt.u32.u16 	%r827, %rs145;
	prmt.b32 	%r828, %r827, %r826, 0x3340U;
	and.b32  	%r829, %r789, 15;
	cvt.u32.u16 	%r830, %rs144;
	prmt.b32 	%r831, %r830, %r829, 0x3340U;
	prmt.b32 	%r832, %r831, %r828, 0x5410U;
	st.local.v4.b32 	[%rd53], {%r818, %r832, %r812, %r825};
	shr.u32 	%r833, %r65, 28;
	add.s64 	%rd97, %rd53, 16;
	shr.u16 	%rs149, %rs108, 4;
	shr.u16 	%rs150, %rs110, 4;
	shr.u16 	%rs151, %rs112, 4;
	shr.u32 	%r834, %r66, 28;
	shr.u16 	%rs152, %rs114, 4;
	shr.u16 	%rs153, %rs116, 4;
	shr.u16 	%rs154, %rs118, 4;
	and.b32  	%r835, %r796, 15;
	prmt.b32 	%r836, %r834, %r835, 0x3340U;
	and.b32  	%r837, %r797, 15;
	cvt.u32.u16 	%r838, %rs152;
	prmt.b32 	%r839, %r838, %r837, 0x3340U;
	prmt.b32 	%r840, %r836, %r839, 0x5410U;
	and.b32  	%r841, %r793, 15;
	prmt.b32 	%r842, %r833, %r841, 0x3340U;
	and.b32  	%r843, %r794, 15;
	cvt.u32.u16 	%r844, %rs149;
	prmt.b32 	%r845, %r844, %r843, 0x3340U;
	prmt.b32 	%r846, %r842, %r845, 0x5410U;
	and.b32  	%r847, %r66, 15;
	cvt.u32.u16 	%r848, %rs154;
	prmt.b32 	%r849, %r848, %r847, 0x3340U;
	and.b32  	%r850, %r798, 15;
	cvt.u32.u16 	%r851, %rs153;
	prmt.b32 	%r852, %r851, %r850, 0x3340U;
	prmt.b32 	%r853, %r852, %r849, 0x5410U;
	and.b32  	%r854, %r65, 15;
	cvt.u32.u16 	%r855, %rs151;
	prmt.b32 	%r856, %r855, %r854, 0x3340U;
	and.b32  	%r857, %r795, 15;
	cvt.u32.u16 	%r858, %rs150;
	prmt.b32 	%r859, %r858, %r857, 0x3340U;
	prmt.b32 	%r860, %r859, %r856, 0x5410U;
	st.local.v4.b32 	[%rd53+16], {%r846, %r860, %r840, %r853};
	shr.u32 	%r861, %r67, 28;
	shr.u16 	%rs155, %rs120, 4;
	shr.u16 	%rs156, %rs122, 4;
	shr.u16 	%rs157, %rs124, 4;
	shr.u32 	%r862, %r68, 28;
	shr.u16 	%rs158, %rs126, 4;
	shr.u16 	%rs159, %rs128, 4;
	shr.u16 	%rs160, %rs130, 4;
	and.b32  	%r863, %r802, 15;
	prmt.b32 	%r864, %r862, %r863, 0x3340U;
	and.b32  	%r865, %r803, 15;
	cvt.u32.u16 	%r866, %rs158;
	prmt.b32 	%r867, %r866, %r865, 0x3340U;
	prmt.b32 	%r868, %r864, %r867, 0x5410U;
	and.b32  	%r869, %r799, 15;
	prmt.b32 	%r870, %r861, %r869, 0x3340U;
	and.b32  	%r871, %r800, 15;
	cvt.u32.u16 	%r872, %rs155;
	prmt.b32 	%r873, %r872, %r871, 0x3340U;
	prmt.b32 	%r874, %r870, %r873, 0x5410U;
	and.b32  	%r875, %r68, 15;
	cvt.u32.u16 	%r876, %rs160;
	prmt.b32 	%r877, %r876, %r875, 0x3340U;
	and.b32  	%r878, %r804, 15;
	cvt.u32.u16 	%r879, %rs159;
	prmt.b32 	%r880, %r879, %r878, 0x3340U;
	prmt.b32 	%r881, %r880, %r877, 0x5410U;
	and.b32  	%r882, %r67, 15;
	cvt.u32.u16 	%r883, %rs157;
	prmt.b32 	%r884, %r883, %r882, 0x3340U;
	and.b32  	%r885, %r801, 15;
	cvt.u32.u16 	%r886, %rs156;
	prmt.b32 	%r887, %r886, %r885, 0x3340U;
	prmt.b32 	%r888, %r887, %r884, 0x5410U;
	st.local.v4.b32 	[%rd53+32], {%r874, %r888, %r868, %r881};
	shr.u32 	%r889, %r69, 28;
	add.s64 	%rd99, %rd53, 48;
	shr.u16 	%rs161, %rs132, 4;
	shr.u16 	%rs162, %rs134, 4;
	shr.u16 	%rs163, %rs136, 4;
	shr.u32 	%r890, %r70, 28;
	shr.u16 	%rs164, %rs138, 4;
	shr.u16 	%rs165, %rs140, 4;
	shr.u16 	%rs166, %rs142, 4;
	and.b32  	%r891, %r75, 15;
	prmt.b32 	%r892, %r890, %r891, 0x3340U;
	and.b32  	%r893, %r76, 15;
	cvt.u32.u16 	%r894, %rs164;
	prmt.b32 	%r895, %r894, %r893, 0x3340U;
	prmt.b32 	%r896, %r892, %r895, 0x5410U;
	and.b32  	%r897, %r72, 15;
	prmt.b32 	%r898, %r889, %r897, 0x3340U;
	and.b32  	%r899, %r73, 15;
	cvt.u32.u16 	%r900, %rs161;
	prmt.b32 	%r901, %r900, %r899, 0x3340U;
	prmt.b32 	%r902, %r898, %r901, 0x5410U;
	and.b32  	%r903, %r70, 15;
	cvt.u32.u16 	%r904, %rs166;
	prmt.b32 	%r905, %r904, %r903, 0x3340U;
	and.b32  	%r906, %r77, 15;
	cvt.u32.u16 	%r907, %rs165;
	prmt.b32 	%r908, %r907, %r906, 0x3340U;
	prmt.b32 	%r909, %r908, %r905, 0x5410U;
	and.b32  	%r910, %r69, 15;
	cvt.u32.u16 	%r911, %rs163;
	prmt.b32 	%r912, %r911, %r910, 0x3340U;
	and.b32  	%r913, %r74, 15;
	cvt.u32.u16 	%r914, %rs162;
	prmt.b32 	%r915, %r914, %r913, 0x3340U;
	prmt.b32 	%r916, %r915, %r912, 0x5410U;
	st.local.v4.b32 	[%rd53+48], {%r902, %r916, %r896, %r909};
	mov.f64 	%fd121, 0d0000000000000000;
	st.local.v2.f64 	[%rd2], {%fd121, %fd121};
	st.local.v2.f64 	[%rd2+16], {%fd121, %fd121};
	st.local.v2.f64 	[%rd2+32], {%fd121, %fd121};
	st.local.v2.f64 	[%rd2+48], {%fd121, %fd121};
	st.local.v2.f64 	[%rd2+64], {%fd121, %fd121};
	st.local.v2.f64 	[%rd2+80], {%fd121, %fd121};
	st.local.v2.f64 	[%rd2+96], {%fd121, %fd121};
	st.local.v2.f64 	[%rd2+112], {%fd121, %fd121};
	setp.gt.u32 	%p6, %r1451, 1758761999;
	selp.s32 	%r78, -1, 0, %p6;
	mov.b32 	%r1476, 0;
	mov.u64 	%rd98, %rd2;
$L__BB0_10:
	ld.local.u8 	%rs167, [%rd97+-16];
	ld.local.u8 	%rs168, [%rd97];
	mul.wide.u16 	%r917, %rs167, 2;
	sub.s32 	%r918, %r78, %r917;
	cvt.rn.f64.s32 	%fd122, %r918;
	mul.f64 	%fd123, %fd122, 0d400921FB54442D18;
	mul.f64 	%fd124, %fd123, 0d3FA0000000000000;
	mul.wide.u16 	%r919, %rs168, 2;
	sub.s32 	%r920, %r78, %r919;
	cvt.rn.f64.s32 	%fd125, %r920;
	mul.f64 	%fd126, %fd125, 0d400921FB54442D18;
	mul.f64 	%fd1, %fd126, 0d3FA0000000000000;
	mul.f64 	%fd2, %fd124, 0d3FE0000000000000;
	abs.f64 	%fd3, %fd2;
	setp.neu.f64 	%p7, %fd3, 0d7FF0000000000000;
	@%p7 bra 	$L__BB0_12;
	mov.f64 	%fd132, 0d0000000000000000;
	mul.rn.f64 	%fd1119, %fd2, %fd132;
	mov.b32 	%r1478, 1;
	bra.uni 	$L__BB0_15;
$L__BB0_12:
	mul.f64 	%fd127, %fd2, 0d3FE45F306DC9C883;
	cvt.rni.s32.f64 	%r1477, %fd127;
	cvt.rn.f64.s32 	%fd128, %r1477;
	fma.rn.f64 	%fd129, %fd128, 0dBFF921FB54442D18, %fd2;
	fma.rn.f64 	%fd130, %fd128, 0dBC91A62633145C00, %fd129;
	fma.rn.f64 	%fd1119, %fd128, 0dB97B839A252049C0, %fd130;
	setp.ltu.f64 	%p8, %fd3, 0d41E0000000000000;
	@%p8 bra 	$L__BB0_14;
	{ // callseq 0, 0
	.param .b64 param0;
	st.param.f64 	[param0], %fd2;
	.param .align 16 .b8 retval0[16];
	call.uni (retval0), 
	__internal_trig_reduction_slowpathd, 
	(
	param0
	);
	ld.param.f64 	%fd1119, [retval0];
	ld.param.b32 	%r1477, [retval0+8];
	} // callseq 0
$L__BB0_14:
	add.s32 	%r1478, %r1477, 1;
$L__BB0_15:
	setp.neu.f64 	%p9, %fd3, 0d7FF0000000000000;
	shl.b32 	%r923, %r1478, 6;
	cvt.u64.u32 	%rd54, %r923;
	and.b64  	%rd55, %rd54, 64;
	mov.u64 	%rd56, __cudart_sin_cos_coeffs;
	add.s64 	%rd57, %rd56, %rd55;
	mul.rn.f64 	%fd133, %fd1119, %fd1119;
	and.b32  	%r924, %r1478, 1;
	setp.eq.b32 	%p10, %r924, 1;
	selp.f64 	%fd134, 0dBDA8FF8320FD8164, 0d3DE5DB65F9785EBA, %p10;
	ld.global.nc.v2.f64 	{%fd135, %fd136}, [%rd57];
	fma.rn.f64 	%fd137, %fd134, %fd133, %fd135;
	fma.rn.f64 	%fd138, %fd137, %fd133, %fd136;
	ld.global.nc.v2.f64 	{%fd139, %fd140}, [%rd57+16];
	fma.rn.f64 	%fd141, %fd138, %fd133, %fd139;
	fma.rn.f64 	%fd142, %fd141, %fd133, %fd140;
	ld.global.nc.v2.f64 	{%fd143, %fd144}, [%rd57+32];
	fma.rn.f64 	%fd145, %fd142, %fd133, %fd143;
	fma.rn.f64 	%fd146, %fd145, %fd133, %fd144;
	fma.rn.f64 	%fd147, %fd146, %fd1119, %fd1119;
	fma.rn.f64 	%fd148, %fd146, %fd133, 0d3FF0000000000000;
	selp.f64 	%fd149, %fd148, %fd147, %p10;
	and.b32  	%r925, %r1478, 2;
	setp.eq.s32 	%p11, %r925, 0;
	mov.f64 	%fd150, 0d0000000000000000;
	sub.f64 	%fd151, %fd150, %fd149;
	selp.f64 	%fd9, %fd149, %fd151, %p11;
	@%p9 bra 	$L__BB0_17;
	mov.f64 	%fd157, 0d0000000000000000;
	mul.rn.f64 	%fd1120, %fd2, %fd157;
	mov.b32 	%r1479, 0;
	bra.uni 	$L__BB0_19;
$L__BB0_17:
	mul.f64 	%fd152, %fd2, 0d3FE45F306DC9C883;
	cvt.rni.s32.f64 	%r1479, %fd152;
	cvt.rn.f64.s32 	%fd153, %r1479;
	fma.rn.f64 	%fd154, %fd153, 0dBFF921FB54442D18, %fd2;
	fma.rn.f64 	%fd155, %fd153, 0dBC91A62633145C00, %fd154;
	fma.rn.f64 	%fd1120, %fd153, 0dB97B839A252049C0, %fd155;
	setp.ltu.f64 	%p12, %fd3, 0d41E0000000000000;
	@%p12 bra 	$L__BB0_19;
	{ // callseq 1, 0
	.param .b64 param0;
	st.param.f64 	[param0], %fd2;
	.param .align 16 .b8 retval0[16];
	call.uni (retval0), 
	__internal_trig_reduction_slowpathd, 
	(
	param0
	);
	ld.param.f64 	%fd1120, [retval0];
	ld.param.b32 	%r1479, [retval0+8];
	} // callseq 1
$L__BB0_19:
	shl.b32 	%r928, %r1479, 6;
	cvt.u64.u32 	%rd58, %r928;
	and.b64  	%rd59, %rd58, 64;
	add.s64 	%rd61, %rd56, %rd59;
	mul.rn.f64 	%fd158, %fd1120, %fd1120;
	and.b32  	%r929, %r1479, 1;
	setp.eq.b32 	%p13, %r929, 1;
	selp.f64 	%fd159, 0dBDA8FF8320FD8164, 0d3DE5DB65F9785EBA, %p13;
	ld.global.nc.v2.f64 	{%fd160, %fd161}, [%rd61];
	fma.rn.f64 	%fd162, %fd159, %fd158, %fd160;
	fma.rn.f64 	%fd163, %fd162, %fd158, %fd161;
	ld.global.nc.v2.f64 	{%fd164, %fd165}, [%rd61+16];
	fma.rn.f64 	%fd166, %fd163, %fd158, %fd164;
	fma.rn.f64 	%fd167, %fd166, %fd158, %fd165;
	ld.global.nc.v2.f64 	{%fd168, %fd169}, [%rd61+32];
	fma.rn.f64 	%fd170, %fd167, %fd158, %fd168;
	fma.rn.f64 	%fd171, %fd170, %fd158, %fd169;
	fma.rn.f64 	%fd172, %fd171, %fd1120, %fd1120;
	fma.rn.f64 	%fd173, %fd171, %fd158, 0d3FF0000000000000;
	selp.f64 	%fd174, %fd173, %fd172, %p13;
	and.b32  	%r930, %r1479, 2;
	setp.eq.s32 	%p14, %r930, 0;
	mov.f64 	%fd175, 0d0000000000000000;
	sub.f64 	%fd176, %fd175, %fd174;
	selp.f64 	%fd177, %fd174, %fd176, %p14;
	mul.f64 	%fd178, %fd9, %fd9;
	mul.f64 	%fd179, %fd177, %fd177;
	sub.f64 	%fd14, %fd178, %fd179;
	abs.f64 	%fd15, %fd1;
	setp.neu.f64 	%p15, %fd15, 0d7FF0000000000000;
	@%p15 bra 	$L__BB0_21;
	mov.f64 	%fd185, 0d0000000000000000;
	mul.rn.f64 	%fd1122, %fd1, %fd185;
	mov.b32 	%r1481, 1;
	bra.uni 	$L__BB0_24;
$L__BB0_21:
	mul.f64 	%fd180, %fd1, 0d3FE45F306DC9C883;
	cvt.rni.s32.f64 	%r1480, %fd180;
	cvt.rn.f64.s32 	%fd181, %r1480;
	fma.rn.f64 	%fd182, %fd181, 0dBFF921FB54442D18, %fd1;
	fma.rn.f64 	%fd183, %fd181, 0dBC91A62633145C00, %fd182;
	fma.rn.f64 	%fd1122, %fd181, 0dB97B839A252049C0, %fd183;
	setp.ltu.f64 	%p16, %fd15, 0d41E0000000000000;
	@%p16 bra 	$L__BB0_23;
	{ // callseq 2, 0
	.param .b64 param0;
	st.param.f64 	[param0], %fd1;
	.param .align 16 .b8 retval0[16];
	call.uni (retval0), 
	__internal_trig_reduction_slowpathd, 
	(
	param0
	);
	ld.param.f64 	%fd1122, [retval0];
	ld.param.b32 	%r1480, [retval0+8];
	} // callseq 2
$L__BB0_23:
	add.s32 	%r1481, %r1480, 1;
$L__BB0_24:
	shl.b32 	%r933, %r1481, 6;
	cvt.u64.u32 	%rd62, %r933;
	and.b64  	%rd63, %rd62, 64;
	add.s64 	%rd65, %rd56, %rd63;
	mul.rn.f64 	%fd186, %fd1122, %fd1122;
	and.b32  	%r934, %r1481, 1;
	setp.eq.b32 	%p17, %r934, 1;
	selp.f64 	%fd187, 0dBDA8FF8320FD8164, 0d3DE5DB65F9785EBA, %p17;
	ld.global.nc.v2.f64 	{%fd188, %fd189}, [%rd65];
	fma.rn.f64 	%fd190, %fd187, %fd186, %fd188;
	fma.rn.f64 	%fd191, %fd190, %fd186, %fd189;
	ld.global.nc.v2.f64 	{%fd192, %fd193}, [%rd65+16];
	fma.rn.f64 	%fd194, %fd191, %fd186, %fd192;
	fma.rn.f64 	%fd195, %fd194, %fd186, %fd193;
	ld.global.nc.v2.f64 	{%fd196, %fd197}, [%rd65+32];
	fma.rn.f64 	%fd198, %fd195, %fd186, %fd196;
	fma.rn.f64 	%fd199, %fd198, %fd186, %fd197;
	fma.rn.f64 	%fd200, %fd199, %fd1122, %fd1122;
	fma.rn.f64 	%fd201, %fd199, %fd186, 0d3FF0000000000000;
	selp.f64 	%fd202, %fd201, %fd200, %p17;
	and.b32  	%r935, %r1481, 2;
	setp.eq.s32 	%p18, %r935, 0;
	mov.f64 	%fd203, 0d0000000000000000;
	sub.f64 	%fd204, %fd203, %fd202;
	selp.f64 	%fd205, %fd202, %fd204, %p18;
	ld.local.f64 	%fd206, [%rd98];
	fma.rn.f64 	%fd207, %fd14, %fd205, %fd206;
	st.local.f64 	[%rd98], %fd207;
	add.s32 	%r1476, %r1476, 1;
	add.s64 	%rd98, %rd98, 8;
	add.s64 	%rd97, %rd97, 1;
	setp.ne.s32 	%p19, %r1476, 16;
	@%p19 bra 	$L__BB0_10;
	ld.local.v2.f64 	{%fd208, %fd209}, [%rd2];
	mul.f64 	%fd210, %fd209, 0d3FB999999999999A;
	fma.rn.f64 	%fd211, %fd208, 0d3FECCCCCCCCCCCCD, %fd210;
	mul.f64 	%fd212, %fd208, 0d3FB999999999999A;
	fma.rn.f64 	%fd213, %fd209, 0d3FECCCCCCCCCCCCD, %fd212;
	ld.local.v2.f64 	{%fd214, %fd215}, [%rd2+16];
	mul.f64 	%fd216, %fd214, 0d3FB999999999999A;
	fma.rn.f64 	%fd217, %fd213, 0d3FECCCCCCCCCCCCD, %fd216;
	mul.f64 	%fd218, %fd213, 0d3FB999999999999A;
	fma.rn.f64 	%fd219, %fd214, 0d3FECCCCCCCCCCCCD, %fd218;
	st.local.v2.f64 	[%rd2], {%fd211, %fd217};
	mul.f64 	%fd220, %fd215, 0d3FB999999999999A;
	fma.rn.f64 	%fd221, %fd219, 0d3FECCCCCCCCCCCCD, %fd220;
	mul.f64 	%fd222, %fd219, 0d3FB999999999999A;
	fma.rn.f64 	%fd223, %fd215, 0d3FECCCCCCCCCCCCD, %fd222;
	ld.local.v2.f64 	{%fd224, %fd225}, [%rd2+32];
	mul.f64 	%fd226, %fd224, 0d3FB999999999999A;
	fma.rn.f64 	%fd227, %fd223, 0d3FECCCCCCCCCCCCD, %fd226;
	mul.f64 	%fd228, %fd223, 0d3FB999999999999A;
	fma.rn.f64 	%fd229, %fd224, 0d3FECCCCCCCCCCCCD, %fd228;
	st.local.v2.f64 	[%rd2+16], {%fd221, %fd227};
	mul.f64 	%fd230, %fd225, 0d3FB999999999999A;
	fma.rn.f64 	%fd231, %fd229, 0d3FECCCCCCCCCCCCD, %fd230;
	mul.f64 	%fd232, %fd229, 0d3FB999999999999A;
	fma.rn.f64 	%fd233, %fd225, 0d3FECCCCCCCCCCCCD, %fd232;
	ld.local.v2.f64 	{%fd234, %fd235}, [%rd2+48];
	mul.f64 	%fd236, %fd234, 0d3FB999999999999A;
	fma.rn.f64 	%fd237, %fd233, 0d3FECCCCCCCCCCCCD, %fd236;
	mul.f64 	%fd238, %fd233, 0d3FB999999999999A;
	fma.rn.f64 	%fd239, %fd234, 0d3FECCCCCCCCCCCCD, %fd238;
	st.local.v2.f64 	[%rd2+32], {%fd231, %fd237};
	mul.f64 	%fd240, %fd235, 0d3FB999999999999A;
	fma.rn.f64 	%fd241, %fd239, 0d3FECCCCCCCCCCCCD, %fd240;
	mul.f64 	%fd242, %fd239, 0d3FB999999999999A;
	fma.rn.f64 	%fd243, %fd235, 0d3FECCCCCCCCCCCCD, %fd242;
	ld.local.v2.f64 	{%fd244, %fd245}, [%rd2+64];
	mul.f64 	%fd246, %fd244, 0d3FB999999999999A;
	fma.rn.f64 	%fd247, %fd243, 0d3FECCCCCCCCCCCCD, %fd246;
	mul.f64 	%fd248, %fd243, 0d3FB999999999999A;
	fma.rn.f64 	%fd249, %fd244, 0d3FECCCCCCCCCCCCD, %fd248;
	st.local.v2.f64 	[%rd2+48], {%fd241, %fd247};
	mul.f64 	%fd250, %fd245, 0d3FB999999999999A;
	fma.rn.f64 	%fd251, %fd249, 0d3FECCCCCCCCCCCCD, %fd250;
	mul.f64 	%fd252, %fd249, 0d3FB999999999999A;
	fma.rn.f64 	%fd253, %fd245, 0d3FECCCCCCCCCCCCD, %fd252;
	ld.local.v2.f64 	{%fd254, %fd255}, [%rd2+80];
	mul.f64 	%fd256, %fd254, 0d3FB999999999999A;
	fma.rn.f64 	%fd257, %fd253, 0d3FECCCCCCCCCCCCD, %fd256;
	mul.f64 	%fd258, %fd253, 0d3FB999999999999A;
	fma.rn.f64 	%fd259, %fd254, 0d3FECCCCCCCCCCCCD, %fd258;
	st.local.v2.f64 	[%rd2+64], {%fd251, %fd257};
	mul.f64 	%fd260, %fd255, 0d3FB999999999999A;
	fma.rn.f64 	%fd261, %fd259, 0d3FECCCCCCCCCCCCD, %fd260;
	mul.f64 	%fd262, %fd259, 0d3FB999999999999A;
	fma.rn.f64 	%fd263, %fd255, 0d3FECCCCCCCCCCCCD, %fd262;
	ld.local.v2.f64 	{%fd264, %fd265}, [%rd2+96];
	mul.f64 	%fd266, %fd264, 0d3FB999999999999A;
	fma.rn.f64 	%fd267, %fd263, 0d3FECCCCCCCCCCCCD, %fd266;
	mul.f64 	%fd268, %fd263, 0d3FB999999999999A;
	fma.rn.f64 	%fd269, %fd264, 0d3FECCCCCCCCCCCCD, %fd268;
	st.local.v2.f64 	[%rd2+80], {%fd261, %fd267};
	mul.f64 	%fd270, %fd265, 0d3FB999999999999A;
	fma.rn.f64 	%fd271, %fd269, 0d3FECCCCCCCCCCCCD, %fd270;
	mul.f64 	%fd272, %fd269, 0d3FB999999999999A;
	fma.rn.f64 	%fd273, %fd265, 0d3FECCCCCCCCCCCCD, %fd272;
	ld.local.v2.f64 	{%fd274, %fd275}, [%rd2+112];
	mul.f64 	%fd276, %fd274, 0d3FB999999999999A;
	fma.rn.f64 	%fd277, %fd273, 0d3FECCCCCCCCCCCCD, %fd276;
	mul.f64 	%fd278, %fd273, 0d3FB999999999999A;
	fma.rn.f64 	%fd279, %fd274, 0d3FECCCCCCCCCCCCD, %fd278;
	st.local.v2.f64 	[%rd2+96], {%fd271, %fd277};
	mul.f64 	%fd280, %fd275, 0d3FB999999999999A;
	fma.rn.f64 	%fd281, %fd279, 0d3FECCCCCCCCCCCCD, %fd280;
	mul.f64 	%fd282, %fd279, 0d3FB999999999999A;
	fma.rn.f64 	%fd283, %fd275, 0d3FECCCCCCCCCCCCD, %fd282;
	st.local.v2.f64 	[%rd2+112], {%fd281, %fd283};
	mov.b32 	%r1482, 0;
	mov.u64 	%rd100, %rd2;
$L__BB0_26:
	ld.local.u8 	%rs169, [%rd99+-16];
	ld.local.u8 	%rs170, [%rd99];
	mul.wide.u16 	%r937, %rs169, 2;
	sub.s32 	%r938, %r78, %r937;
	cvt.rn.f64.s32 	%fd284, %r938;
	mul.f64 	%fd285, %fd284, 0d400921FB54442D18;
	mul.f64 	%fd286, %fd285, 0d3FA0000000000000;
	mul.wide.u16 	%r939, %rs170, 2;
	sub.s32 	%r940, %r78, %r939;
	cvt.rn.f64.s32 	%fd287, %r940;
	mul.f64 	%fd288, %fd287, 0d400921FB54442D18;
	mul.f64 	%fd21, %fd288, 0d3FA0000000000000;
	mul.f64 	%fd22, %fd286, 0d3FE0000000000000;
	abs.f64 	%fd23, %fd22;
	setp.eq.f64 	%p20, %fd23, 0d7FF0000000000000;
	@%p20 bra 	$L__BB0_30;
	mul.f64 	%fd289, %fd22, 0d3FE45F306DC9C883;
	cvt.rni.s32.f64 	%r1483, %fd289;
	cvt.rn.f64.s32 	%fd290, %r1483;
	fma.rn.f64 	%fd291, %fd290, 0dBFF921FB54442D18, %fd22;
	fma.rn.f64 	%fd292, %fd290, 0dBC91A62633145C00, %fd291;
	fma.rn.f64 	%fd1124, %fd290, 0dB97B839A252049C0, %fd292;
	setp.ltu.f64 	%p21, %fd23, 0d41E0000000000000;
	@%p21 bra 	$L__BB0_29;
	{ // callseq 3, 0
	.param .b64 param0;
	st.param.f64 	[param0], %fd22;
	.param .align 16 .b8 retval0[16];
	call.uni (retval0), 
	__internal_trig_reduction_slowpathd, 
	(
	param0
	);
	ld.param.f64 	%fd1124, [retval0];
	ld.param.b32 	%r1483, [retval0+8];
	} // callseq 3
$L__BB0_29:
	add.s32 	%r1484, %r1483, 1;
	bra.uni 	$L__BB0_31;
$L__BB0_30:
	mov.f64 	%fd294, 0d0000000000000000;
	mul.rn.f64 	%fd1124, %fd22, %fd294;
	mov.b32 	%r1484, 1;
$L__BB0_31:
	setp.eq.f64 	%p22, %fd23, 0d7FF0000000000000;
	shl.b32 	%r943, %r1484, 6;
	cvt.u64.u32 	%rd66, %r943;
	and.b64  	%rd67, %rd66, 64;
	add.s64 	%rd69, %rd56, %rd67;
	mul.rn.f64 	%fd295, %fd1124, %fd1124;
	and.b32  	%r944, %r1484, 1;
	setp.eq.b32 	%p23, %r944, 1;
	selp.f64 	%fd296, 0dBDA8FF8320FD8164, 0d3DE5DB65F9785EBA, %p23;
	ld.global.nc.v2.f64 	{%fd297, %fd298}, [%rd69];
	fma.rn.f64 	%fd299, %fd296, %fd295, %fd297;
	fma.rn.f64 	%fd300, %fd299, %fd295, %fd298;
	ld.global.nc.v2.f64 	{%fd301, %fd302}, [%rd69+16];
	fma.rn.f64 	%fd303, %fd300, %fd295, %fd301;
	fma.rn.f64 	%fd304, %fd303, %fd295, %fd302;
	ld.global.nc.v2.f64 	{%fd305, %fd306}, [%rd69+32];
	fma.rn.f64 	%fd307, %fd304, %fd295, %fd305;
	fma.rn.f64 	%fd308, %fd307, %fd295, %fd306;
	fma.rn.f64 	%fd309, %fd308, %fd1124, %fd1124;
	fma.rn.f64 	%fd310, %fd308, %fd295, 0d3FF0000000000000;
	selp.f64 	%fd311, %fd310, %fd309, %p23;
	and.b32  	%r945, %r1484, 2;
	setp.eq.s32 	%p24, %r945, 0;
	mov.f64 	%fd312, 0d0000000000000000;
	sub.f64 	%fd313, %fd312, %fd311;
	selp.f64 	%fd29, %fd311, %fd313, %p24;
	@%p22 bra 	$L__BB0_34;
	mul.f64 	%fd314, %fd22, 0d3FE45F306DC9C883;
	cvt.rni.s32.f64 	%r1485, %fd314;
	cvt.rn.f64.s32 	%fd315, %r1485;
	fma.rn.f64 	%fd316, %fd315, 0dBFF921FB54442D18, %fd22;
	fma.rn.f64 	%fd317, %fd315, 0dBC91A62633145C00, %fd316;
	fma.rn.f64 	%fd1125, %fd315, 0dB97B839A252049C0, %fd317;
	setp.ltu.f64 	%p25, %fd23, 0d41E0000000000000;
	@%p25 bra 	$L__BB0_35;
	{ // callseq 4, 0
	.param .b64 param0;
	st.param.f64 	[param0], %fd22;
	.param .align 16 .b8 retval0[16];
	call.uni (retval0), 
	__internal_trig_reduction_slowpathd, 
	(
	param0
	);
	ld.param.f64 	%fd1125, [retval0];
	ld.param.b32 	%r1485, [retval0+8];
	} // callseq 4
	bra.uni 	$L__BB0_35;
$L__BB0_34:
	mov.f64 	%fd319, 0d0000000000000000;
	mul.rn.f64 	%fd1125, %fd22, %fd319;
	mov.b32 	%r1485, 0;
$L__BB0_35:
	shl.b32 	%r948, %r1485, 6;
	cvt.u64.u32 	%rd70, %r948;
	and.b64  	%rd71, %rd70, 64;
	add.s64 	%rd73, %rd56, %rd71;
	mul.rn.f64 	%fd320, %fd1125, %fd1125;
	and.b32  	%r949, %r1485, 1;
	setp.eq.b32 	%p26, %r949, 1;
	selp.f64 	%fd321, 0dBDA8FF8320FD8164, 0d3DE5DB65F9785EBA, %p26;
	ld.global.nc.v2.f64 	{%fd322, %fd323}, [%rd73];
	fma.rn.f64 	%fd324, %fd321, %fd320, %fd322;
	fma.rn.f64 	%fd325, %fd324, %fd320, %fd323;
	ld.global.nc.v2.f64 	{%fd326, %fd327}, [%rd73+16];
	fma.rn.f64 	%fd328, %fd325, %fd320, %fd326;
	fma.rn.f64 	%fd329, %fd328, %fd320, %fd327;
	ld.global.nc.v2.f64 	{%fd330, %fd331}, [%rd73+32];
	fma.rn.f64 	%fd332, %fd329, %fd320, %fd330;
	fma.rn.f64 	%fd333, %fd332, %fd320, %fd331;
	fma.rn.f64 	%fd334, %fd333, %fd1125, %fd1125;
	fma.rn.f64 	%fd335, %fd333, %fd320, 0d3FF0000000000000;
	selp.f64 	%fd336, %fd335, %fd334, %p26;
	and.b32  	%r950, %r1485, 2;
	setp.eq.s32 	%p27, %r950, 0;
	mov.f64 	%fd337, 0d0000000000000000;
	sub.f64 	%fd338, %fd337, %fd336;
	selp.f64 	%fd339, %fd336, %fd338, %p27;
	mul.f64 	%fd340, %fd29, %fd29;
	mul.f64 	%fd341, %fd339, %fd339;
	sub.f64 	%fd34, %fd340, %fd341;
	abs.f64 	%fd35, %fd21;
	setp.eq.f64 	%p28, %fd35, 0d7FF0000000000000;
	@%p28 bra 	$L__BB0_39;
	mul.f64 	%fd342, %fd21, 0d3FE45F306DC9C883;
	cvt.rni.s32.f64 	%r1486, %fd342;
	cvt.rn.f64.s32 	%fd343, %r1486;
	fma.rn.f64 	%fd344, %fd343, 0dBFF921FB54442D18, %fd21;
	fma.rn.f64 	%fd345, %fd343, 0dBC91A62633145C00, %fd344;
	fma.rn.f64 	%fd1127, %fd343, 0dB97B839A252049C0, %fd345;
	setp.ltu.f64 	%p29, %fd35, 0d41E0000000000000;
	@%p29 bra 	$L__BB0_38;
	{ // callseq 5, 0
	.param .b64 param0;
	st.param.f64 	[param0], %fd21;
	.param .align 16 .b8 retval0[16];
	call.uni (retval0), 
	__internal_trig_reduction_slowpathd, 
	(
	param0
	);
	ld.param.f64 	%fd1127, [retval0];
	ld.param.b32 	%r1486, [retval0+8];
	} // callseq 5
$L__BB0_38:
	add.s32 	%r1487, %r1486, 1;
	bra.uni 	$L__BB0_40;
$L__BB0_39:
	mov.f64 	%fd347, 0d0000000000000000;
	mul.rn.f64 	%fd1127, %fd21, %fd347;
	mov.b32 	%r1487, 1;
$L__BB0_40:
	shl.b32 	%r953, %r1487, 6;
	cvt.u64.u32 	%rd74, %r953;
	and.b64  	%rd75, %rd74, 64;
	add.s64 	%rd77, %rd56, %rd75;
	mul.rn.f64 	%fd348, %fd1127, %fd1127;
	and.b32  	%r954, %r1487, 1;
	setp.eq.b32 	%p30, %r954, 1;
	selp.f64 	%fd349, 0dBDA8FF8320FD8164, 0d3DE5DB65F9785EBA, %p30;
	ld.global.nc.v2.f64 	{%fd350, %fd351}, [%rd77];
	fma.rn.f64 	%fd352, %fd349, %fd348, %fd350;
	fma.rn.f64 	%fd353, %fd352, %fd348, %fd351;
	ld.global.nc.v2.f64 	{%fd354, %fd355}, [%rd77+16];
	fma.rn.f64 	%fd356, %fd353, %fd348, %fd354;
	fma.rn.f64 	%fd357, %fd356, %fd348, %fd355;
	ld.global.nc.v2.f64 	{%fd358, %fd359}, [%rd77+32];
	fma.rn.f64 	%fd360, %fd357, %fd348, %fd358;
	fma.rn.f64 	%fd361, %fd360, %fd348, %fd359;
	fma.rn.f64 	%fd362, %fd361, %fd1127, %fd1127;
	fma.rn.f64 	%fd363, %fd361, %fd348, 0d3FF0000000000000;
	selp.f64 	%fd364, %fd363, %fd362, %p30;
	and.b32  	%r955, %r1487, 2;
	setp.eq.s32 	%p31, %r955, 0;
	mov.f64 	%fd365, 0d0000000000000000;
	sub.f64 	%fd366, %fd365, %fd364;
	selp.f64 	%fd367, %fd364, %fd366, %p31;
	ld.local.f64 	%fd368, [%rd100];
	fma.rn.f64 	%fd369, %fd34, %fd367, %fd368;
	st.local.f64 	[%rd100], %fd369;
	add.s32 	%r1482, %r1482, 1;
	add.s64 	%rd100, %rd100, 8;
	add.s64 	%rd99, %rd99, 1;
	setp.ne.s32 	%p32, %r1482, 16;
	@%p32 bra 	$L__BB0_26;
	ld.local.v2.f64 	{%fd370, %fd371}, [%rd2];
	mul.f64 	%fd372, %fd371, 0d3FB999999999999A;
	fma.rn.f64 	%fd41, %fd370, 0d3FECCCCCCCCCCCCD, %fd372;
	mul.f64 	%fd373, %fd370, 0d3FB999999999999A;
	fma.rn.f64 	%fd374, %fd371, 0d3FECCCCCCCCCCCCD, %fd373;
	ld.local.v2.f64 	{%fd375, %fd376}, [%rd2+16];
	mul.f64 	%fd377, %fd375, 0d3FB999999999999A;
	fma.rn.f64 	%fd42, %fd374, 0d3FECCCCCCCCCCCCD, %fd377;
	mul.f64 	%fd378, %fd374, 0d3FB999999999999A;
	fma.rn.f64 	%fd379, %fd375, 0d3FECCCCCCCCCCCCD, %fd378;
	mul.f64 	%fd380, %fd376, 0d3FB999999999999A;
	fma.rn.f64 	%fd43, %fd379, 0d3FECCCCCCCCCCCCD, %fd380;
	mul.f64 	%fd381, %fd379, 0d3FB999999999999A;
	fma.rn.f64 	%fd382, %fd376, 0d3FECCCCCCCCCCCCD, %fd381;
	ld.local.v2.f64 	{%fd383, %fd384}, [%rd2+32];
	mul.f64 	%fd385, %fd383, 0d3FB999999999999A;
	fma.rn.f64 	%fd44, %fd382, 0d3FECCCCCCCCCCCCD, %fd385;
	mul.f64 	%fd386, %fd382, 0d3FB999999999999A;
	fma.rn.f64 	%fd387, %fd383, 0d3FECCCCCCCCCCCCD, %fd386;
	mul.f64 	%fd388, %fd384, 0d3FB999999999999A;
	fma.rn.f64 	%fd45, %fd387, 0d3FECCCCCCCCCCCCD, %fd388;
	mul.f64 	%fd389, %fd387, 0d3FB999999999999A;
	fma.rn.f64 	%fd390, %fd384, 0d3FECCCCCCCCCCCCD, %fd389;
	ld.local.v2.f64 	{%fd391, %fd392}, [%rd2+48];
	mul.f64 	%fd393, %fd391, 0d3FB999999999999A;
	fma.rn.f64 	%fd46, %fd390, 0d3FECCCCCCCCCCCCD, %fd393;
	mul.f64 	%fd394, %fd390, 0d3FB999999999999A;
	fma.rn.f64 	%fd395, %fd391, 0d3FECCCCCCCCCCCCD, %fd394;
	mul.f64 	%fd396, %fd392, 0d3FB999999999999A;
	fma.rn.f64 	%fd47, %fd395, 0d3FECCCCCCCCCCCCD, %fd396;
	mul.f64 	%fd397, %fd395, 0d3FB999999999999A;
	fma.rn.f64 	%fd398, %fd392, 0d3FECCCCCCCCCCCCD, %fd397;
	ld.local.v2.f64 	{%fd399, %fd400}, [%rd2+64];
	mul.f64 	%fd401, %fd399, 0d3FB999999999999A;
	fma.rn.f64 	%fd48, %fd398, 0d3FECCCCCCCCCCCCD, %fd401;
	mul.f64 	%fd402, %fd398, 0d3FB999999999999A;
	fma.rn.f64 	%fd403, %fd399, 0d3FECCCCCCCCCCCCD, %fd402;
	mul.f64 	%fd404, %fd400, 0d3FB999999999999A;
	fma.rn.f64 	%fd49, %fd403, 0d3FECCCCCCCCCCCCD, %fd404;
	mul.f64 	%fd405, %fd403, 0d3FB999999999999A;
	fma.rn.f64 	%fd406, %fd400, 0d3FECCCCCCCCCCCCD, %fd405;
	ld.local.v2.f64 	{%fd407, %fd408}, [%rd2+80];
	mul.f64 	%fd409, %fd407, 0d3FB999999999999A;
	fma.rn.f64 	%fd50, %fd406, 0d3FECCCCCCCCCCCCD, %fd409;
	mul.f64 	%fd410, %fd406, 0d3FB999999999999A;
	fma.rn.f64 	%fd411, %fd407, 0d3FECCCCCCCCCCCCD, %fd410;
	mul.f64 	%fd412, %fd408, 0d3FB999999999999A;
	fma.rn.f64 	%fd51, %fd411, 0d3FECCCCCCCCCCCCD, %fd412;
	mul.f64 	%fd413, %fd411, 0d3FB999999999999A;
	fma.rn.f64 	%fd414, %fd408, 0d3FECCCCCCCCCCCCD, %fd413;
	ld.local.v2.f64 	{%fd415, %fd416}, [%rd2+96];
	mul.f64 	%fd417, %fd415, 0d3FB999999999999A;
	fma.rn.f64 	%fd52, %fd414, 0d3FECCCCCCCCCCCCD, %fd417;
	mul.f64 	%fd418, %fd414, 0d3FB999999999999A;
	fma.rn.f64 	%fd419, %fd415, 0d3FECCCCCCCCCCCCD, %fd418;
	mul.f64 	%fd420, %fd416, 0d3FB999999999999A;
	fma.rn.f64 	%fd53, %fd419, 0d3FECCCCCCCCCCCCD, %fd420;
	mul.f64 	%fd421, %fd419, 0d3FB999999999999A;
	fma.rn.f64 	%fd422, %fd416, 0d3FECCCCCCCCCCCCD, %fd421;
	ld.local.v2.f64 	{%fd423, %fd424}, [%rd2+112];
	mul.f64 	%fd425, %fd423, 0d3FB999999999999A;
	fma.rn.f64 	%fd54, %fd422, 0d3FECCCCCCCCCCCCD, %fd425;
	mul.f64 	%fd426, %fd422, 0d3FB999999999999A;
	fma.rn.f64 	%fd427, %fd423, 0d3FECCCCCCCCCCCCD, %fd426;
	mul.f64 	%fd428, %fd424, 0d3FB999999999999A;
	fma.rn.f64 	%fd55, %fd427, 0d3FECCCCCCCCCCCCD, %fd428;
	mul.f64 	%fd429, %fd427, 0d3FB999999999999A;
	fma.rn.f64 	%fd56, %fd424, 0d3FECCCCCCCCCCCCD, %fd429;
	{
	.reg .b32 %temp; 
	mov.b64 	{%temp, %r956}, %fd41;
	}
	and.b32  	%r109, %r956, 2147483647;
	{
	.reg .b32 %temp; 
	mov.b64 	{%r957, %temp}, %fd41;
	}
	mov.b64 	%fd57, {%r957, %r109};
	setp.ltu.f64 	%p33, %fd57, 0d3FE4F92224DD2F1A;
	@%p33 bra 	$L__BB0_43;
	add.f64 	%fd430, %fd57, %fd57;
	cvt.rn.f32.f64 	%f1, %fd430;
	mul.f32 	%f2, %f1, 0f3FB8AA3B;
	cvt.rni.f32.f32 	%f3, %f2;
	cvt.f64.f32 	%fd431, %f3;
	fma.rn.f64 	%fd432, %fd431, 0dBFE62E42FEFA39EF, %fd430;
	fma.rn.f64 	%fd433, %fd432, 0d3E5AE904A4741B81, 0d3E928A27F89B6999;
	fma.rn.f64 	%fd434, %fd433, %fd432, 0d3EC71DE715FF7E07;
	fma.rn.f64 	%fd435, %fd434, %fd432, 0d3EFA019A6B0AC45A;
	fma.rn.f64 	%fd436, %fd435, %fd432, 0d3F2A01A017EED94F;
	fma.rn.f64 	%fd437, %fd436, %fd432, 0d3F56C16C17F2A71B;
	fma.rn.f64 	%fd438, %fd437, %fd432, 0d3F811111111173C4;
	fma.rn.f64 	%fd439, %fd438, %fd432, 0d3FA555555555211A;
	fma.rn.f64 	%fd440, %fd439, %fd432, 0d3FC5555555555540;
	fma.rn.f64 	%fd441, %fd440, %fd432, 0d3FE0000000000005;
	mul.f64 	%fd442, %fd432, %fd441;
	fma.rn.f64 	%fd443, %fd442, %fd432, %fd432;
	ex2.approx.ftz.f32 	%f4, %f3;
	cvt.f64.f32 	%fd444, %f4;
	mov.f64 	%fd445, 0d3FF0000000000000;
	sub.f64 	%fd446, %fd445, %fd444;
	neg.f64 	%fd447, %fd443;
	fma.rn.f64 	%fd448, %fd447, %fd444, %fd446;
	mov.f64 	%fd449, 0d4000000000000000;
	sub.f64 	%fd450, %fd449, %fd448;
	rcp.approx.ftz.f64 	%fd451, %fd450;
	neg.f64 	%fd452, %fd450;
	fma.rn.f64 	%fd453, %fd452, %fd451, 0d3FF0000000000000;
	fma.rn.f64 	%fd454, %fd453, %fd453, %fd453;
	fma.rn.f64 	%fd455, %fd454, %fd451, %fd451;
	fma.rn.f64 	%fd456, %fd455, 0dC000000000000000, 0d3FF0000000000000;
	setp.gt.u32 	%p34, %r109, 1077088193;
	selp.f64 	%fd457, 0d3FF0000000000000, %fd456, %p34;
	copysign.f64 	%fd1128, %fd41, %fd457;
	bra.uni 	$L__BB0_44;
$L__BB0_43:
	mul.f64 	%fd458, %fd41, %fd41;
	fma.rn.f64 	%fd459, %fd458, 0dBEF0BC46E2F5E964, 0d3F14359F420AFC3D;
	fma.rn.f64 	%fd460, %fd459, %fd458, 0dBF2DF9F0728C5D84;
	fma.rn.f64 	%fd461, %fd460, %fd458, 0d3F4337D1CEC4F033;
	fma.rn.f64 	%fd462, %fd461, %fd458, 0dBF57D6E9674335B3;
	fma.rn.f64 	%fd463, %fd462, %fd458, 0d3F6D6D000D7AAD3D;
	fma.rn.f64 	%fd464, %fd463, %fd458, 0dBF8226E1F3CF1EF5;
	fma.rn.f64 	%fd465, %fd464, %fd458, 0d3F9664F47EC0C8CF;
	fma.rn.f64 	%fd466, %fd465, %fd458, 0dBFABA1BA1B80AB40;
	fma.rn.f64 	%fd467, %fd466, %fd458, 0d3FC111111110FA4A;
	fma.rn.f64 	%fd468, %fd467, %fd458, 0dBFD5555555555550;
	fma.rn.f64 	%fd469, %fd468, %fd458, 0d0000000000000000;
	fma.rn.f64 	%fd1128, %fd469, %fd41, %fd41;
$L__BB0_44:
	st.local.f64 	[%rd2], %fd1128;
	{
	.reg .b32 %temp; 
	mov.b64 	{%temp, %r958}, %fd42;
	}
	and.b32  	%r110, %r958, 2147483647;
	{
	.reg .b32 %temp; 
	mov.b64 	{%r959, %temp}, %fd42;
	}
	mov.b64 	%fd61, {%r959, %r110};
	setp.ltu.f64 	%p35, %fd61, 0d3FE4F92224DD2F1A;
	@%p35 bra 	$L__BB0_46;
	add.f64 	%fd470, %fd61, %fd61;
	cvt.rn.f32.f64 	%f5, %fd470;
	mul.f32 	%f6, %f5, 0f3FB8AA3B;
	cvt.rni.f32.f32 	%f7, %f6;
	cvt.f64.f32 	%fd471, %f7;
	fma.rn.f64 	%fd472, %fd471, 0dBFE62E42FEFA39EF, %fd470;
	fma.rn.f64 	%fd473, %fd472, 0d3E5AE904A4741B81, 0d3E928A27F89B6999;
	fma.rn.f64 	%fd474, %fd473, %fd472, 0d3EC71DE715FF7E07;
	fma.rn.f64 	%fd475, %fd474, %fd472, 0d3EFA019A6B0AC45A;
	fma.rn.f64 	%fd476, %fd475, %fd472, 0d3F2A01A017EED94F;
	fma.rn.f64 	%fd477, %fd476, %fd472, 0d3F56C16C17F2A71B;
	fma.rn.f64 	%fd478, %fd477, %fd472, 0d3F811111111173C4;
	fma.rn.f64 	%fd479, %fd478, %fd472, 0d3FA555555555211A;
	fma.rn.f64 	%fd480, %fd479, %fd472, 0d3FC5555555555540;
	fma.rn.f64 	%fd481, %fd480, %fd472, 0d3FE0000000000005;
	mul.f64 	%fd482, %fd472, %fd481;
	fma.rn.f64 	%fd483, %fd482, %fd472, %fd472;
	ex2.approx.ftz.f32 	%f8, %f7;
	cvt.f64.f32 	%fd484, %f8;
	mov.f64 	%fd485, 0d3FF0000000000000;
	sub.f64 	%fd486, %fd485, %fd484;
	neg.f64 	%fd487, %fd483;
	fma.rn.f64 	%fd488, %fd487, %fd484, %fd486;
	mov.f64 	%fd489, 0d4000000000000000;
	sub.f64 	%fd490, %fd489, %fd488;
	rcp.approx.ftz.f64 	%fd491, %fd490;
	neg.f64 	%fd492, %fd490;
	fma.rn.f64 	%fd493, %fd492, %fd491, 0d3FF0000000000000;
	fma.rn.f64 	%fd494, %fd493, %fd493, %fd493;
	fma.rn.f64 	%fd495, %fd494, %fd491, %fd491;
	fma.rn.f64 	%fd496, %fd495, 0dC000000000000000, 0d3FF0000000000000;
	setp.gt.u32 	%p36, %r110, 1077088193;
	selp.f64 	%fd497, 0d3FF0000000000000, %fd496, %p36;
	copysign.f64 	%fd1129, %fd42, %fd497;
	bra.uni 	$L__BB0_47;
$L__BB0_46:
	mul.f64 	%fd498, %fd42, %fd42;
	fma.rn.f64 	%fd499, %fd498, 0dBEF0BC46E2F5E964, 0d3F14359F420AFC3D;
	fma.rn.f64 	%fd500, %fd499, %fd498, 0dBF2DF9F0728C5D84;
	fma.rn.f64 	%fd501, %fd500, %fd498, 0d3F4337D1CEC4F033;
	fma.rn.f64 	%fd502, %fd501, %fd498, 0dBF57D6E9674335B3;
	fma.rn.f64 	%fd503, %fd502, %fd498, 0d3F6D6D000D7AAD3D;
	fma.rn.f64 	%fd504, %fd503, %fd498, 0dBF8226E1F3CF1EF5;
	fma.rn.f64 	%fd505, %fd504, %fd498, 0d3F9664F47EC0C8CF;
	fma.rn.f64 	%fd506, %fd505, %fd498, 0dBFABA1BA1B80AB40;
	fma.rn.f64 	%fd507, %fd506, %fd498, 0d3FC111111110FA4A;
	fma.rn.f64 	%fd508, %fd507, %fd498, 0dBFD5555555555550;
	fma.rn.f64 	%fd509, %fd508, %fd498, 0d0000000000000000;
	fma.rn.f64 	%fd1129, %fd509, %fd42, %fd42;
$L__BB0_47:
	st.local.f64 	[%rd2+8], %fd1129;
	{
	.reg .b32 %temp; 
	mov.b64 	{%temp, %r960}, %fd43;
	}
	and.b32  	%r111, %r960, 2147483647;
	{
	.reg .b32 %temp; 
	mov.b64 	{%r961, %temp}, %fd43;
	}
	mov.b64 	%fd65, {%r961, %r111};
	setp.ltu.f64 	%p37, %fd65, 0d3FE4F92224DD2F1A;
	@%p37 bra 	$L__BB0_49;
	add.f64 	%fd510, %fd65, %fd65;
	cvt.rn.f32.f64 	%f9, %fd510;
	mul.f32 	%f10, %f9, 0f3FB8AA3B;
	cvt.rni.f32.f32 	%f11, %f10;
	cvt.f64.f32 	%fd511, %f11;
	fma.rn.f64 	%fd512, %fd511, 0dBFE62E42FEFA39EF, %fd510;
	fma.rn.f64 	%fd513, %fd512, 0d3E5AE904A4741B81, 0d3E928A27F89B6999;
	fma.rn.f64 	%fd514, %fd513, %fd512, 0d3EC71DE715FF7E07;
	fma.rn.f64 	%fd515, %fd514, %fd512, 0d3EFA019A6B0AC45A;
	fma.rn.f64 	%fd516, %fd515, %fd512, 0d3F2A01A017EED94F;
	fma.rn.f64 	%fd517, %fd516, %fd512, 0d3F56C16C17F2A71B;
	fma.rn.f64 	%fd518, %fd517, %fd512, 0d3F811111111173C4;
	fma.rn.f64 	%fd519, %fd518, %fd512, 0d3FA555555555211A;
	fma.rn.f64 	%fd520, %fd519, %fd512, 0d3FC5555555555540;
	fma.rn.f64 	%fd521, %fd520, %fd512, 0d3FE0000000000005;
	mul.f64 	%fd522, %fd512, %fd521;
	fma.rn.f64 	%fd523, %fd522, %fd512, %fd512;
	ex2.approx.ftz.f32 	%f12, %f11;
	cvt.f64.f32 	%fd524, %f12;
	mov.f64 	%fd525, 0d3FF0000000000000;
	sub.f64 	%fd526, %fd525, %fd524;
	neg.f64 	%fd527, %fd523;
	fma.rn.f64 	%fd528, %fd527, %fd524, %fd526;
	mov.f64 	%fd529, 0d4000000000000000;
	sub.f64 	%fd530, %fd529, %fd528;
	rcp.approx.ftz.f64 	%fd531, %fd530;
	neg.f64 	%fd532, %fd530;
	fma.rn.f64 	%fd533, %fd532, %fd531, 0d3FF0000000000000;
	fma.rn.f64 	%fd534, %fd533, %fd533, %fd533;
	fma.rn.f64 	%fd535, %fd534, %fd531, %fd531;
	fma.rn.f64 	%fd536, %fd535, 0dC000000000000000, 0d3FF0000000000000;
	setp.gt.u32 	%p38, %r111, 1077088193;
	selp.f64 	%fd537, 0d3FF0000000000000, %fd536, %p38;
	copysign.f64 	%fd1130, %fd43, %fd537;
	bra.uni 	$L__BB0_50;
$L__BB0_49:
	mul.f64 	%fd538, %fd43, %fd43;
	fma.rn.f64 	%fd539, %fd538, 0dBEF0BC46E2F5E964, 0d3F14359F420AFC3D;
	fma.rn.f64 	%fd540, %fd539, %fd538, 0dBF2DF9F0728C5D84;
	fma.rn.f64 	%fd541, %fd540, %fd538, 0d3F4337D1CEC4F033;
	fma.rn.f64 	%fd542, %fd541, %fd538, 0dBF57D6E9674335B3;
	fma.rn.f64 	%fd543, %fd542, %fd538, 0d3F6D6D000D7AAD3D;
	fma.rn.f64 	%fd544, %fd543, %fd538, 0dBF8226E1F3CF1EF5;
	fma.rn.f64 	%fd545, %fd544, %fd538, 0d3F9664F47EC0C8CF;
	fma.rn.f64 	%fd546, %fd545, %fd538, 0dBFABA1BA1B80AB40;
	fma.rn.f64 	%fd547, %fd546, %fd538, 0d3FC111111110FA4A;
	fma.rn.f64 	%fd548, %fd547, %fd538, 0dBFD5555555555550;
	fma.rn.f64 	%fd549, %fd548, %fd538, 0d0000000000000000;
	fma.rn.f64 	%fd1130, %fd549, %fd43, %fd43;
$L__BB0_50:
	st.local.f64 	[%rd2+16], %fd1130;
	{
	.reg .b32 %temp; 
	mov.b64 	{%temp, %r962}, %fd44;
	}
	and.b32  	%r112, %r962, 2147483647;
	{
	.reg .b32 %temp; 
	mov.b64 	{%r963, %temp}, %fd44;
	}
	mov.b64 	%fd69, {%r963, %r112};
	setp.ltu.f64 	%p39, %fd69, 0d3FE4F92224DD2F1A;
	@%p39 bra 	$L__BB0_52;
	add.f64 	%fd550, %fd69, %fd69;
	cvt.rn.f32.f64 	%f13, %fd550;
	mul.f32 	%f14, %f13, 0f3FB8AA3B;
	cvt.rni.f32.f32 	%f15, %f14;
	cvt.f64.f32 	%fd551, %f15;
	fma.rn.f64 	%fd552, %fd551, 0dBFE62E42FEFA39EF, %fd550;
	fma.rn.f64 	%fd553, %fd552, 0d3E5AE904A4741B81, 0d3E928A27F89B6999;
	fma.rn.f64 	%fd554, %fd553, %fd552, 0d3EC71DE715FF7E07;
	fma.rn.f64 	%fd555, %fd554, %fd552, 0d3EFA019A6B0AC45A;
	fma.rn.f64 	%fd556, %fd555, %fd552, 0d3F2A01A017EED94F;
	fma.rn.f64 	%fd557, %fd556, %fd552, 0d3F56C16C17F2A71B;
	fma.rn.f64 	%fd558, %fd557, %fd552, 0d3F811111111173C4;
	fma.rn.f64 	%fd559, %fd558, %fd552, 0d3FA555555555211A;
	fma.rn.f64 	%fd560, %fd559, %fd552, 0d3FC5555555555540;
	fma.rn.f64 	%fd561, %fd560, %fd552, 0d3FE0000000000005;
	mul.f64 	%fd562, %fd552, %fd561;
	fma.rn.f64 	%fd563, %fd562, %fd552, %fd552;
	ex2.approx.ftz.f32 	%f16, %f15;
	cvt.f64.f32 	%fd564, %f16;
	mov.f64 	%fd565, 0d3FF0000000000000;
	sub.f64 	%fd566, %fd565, %fd564;
	neg.f64 	%fd567, %fd563;
	fma.rn.f64 	%fd568, %fd567, %fd564, %fd566;
	mov.f64 	%fd569, 0d4000000000000000;
	sub.f64 	%fd570, %fd569, %fd568;
	rcp.approx.ftz.f64 	%fd571, %fd570;
	neg.f64 	%fd572, %fd570;
	fma.rn.f64 	%fd573, %fd572, %fd571, 0d3FF0000000000000;
	fma.rn.f64 	%fd574, %fd573, %fd573, %fd573;
	fma.rn.f64 	%fd575, %fd574, %fd571, %fd571;
	fma.rn.f64 	%fd576, %fd575, 0dC000000000000000, 0d3FF0000000000000;
	setp.gt.u32 	%p40, %r112, 1077088193;
	selp.f64 	%fd577, 0d3FF0000000000000, %fd576, %p40;
	copysign.f64 	%fd1131, %fd44, %fd577;
	bra.uni 	$L__BB0_53;
$L__BB0_52:
	mul.f64 	%fd578, %fd44, %fd44;
	fma.rn.f64 	%fd579, %fd578, 0dBEF0BC46E2F5E964, 0d3F14359F420AFC3D;
	fma.rn.f64 	%fd580, %fd579, %fd578, 0dBF2DF9F0728C5D84;
	fma.rn.f64 	%fd581, %fd580, %fd578, 0d3F4337D1CEC4F033;
	fma.rn.f64 	%fd582, %fd581, %fd578, 0dBF57D6E9674335B3;
	fma.rn.f64 	%fd583, %fd582, %fd578, 0d3F6D6D000D7AAD3D;
	fma.rn.f64 	%fd584, %fd583, %fd578, 0dBF8226E1F3CF1EF5;
	fma.rn.f64 	%fd585, %fd584, %fd578, 0d3F9664F47EC0C8CF;
	fma.rn.f64 	%fd586, %fd585, %fd578, 0dBFABA1BA1B80AB40;
	fma.rn.f64 	%fd587, %fd586, %fd578, 0d3FC111111110FA4A;
	fma.rn.f64 	%fd588, %fd587, %fd578, 0dBFD5555555555550;
	fma.rn.f64 	%fd589, %fd588, %fd578, 0d0000000000000000;
	fma.rn.f64 	%fd1131, %fd589, %fd44, %fd44;
$L__BB0_53:
	st.local.f64 	[%rd2+24], %fd1131;
	{
	.reg .b32 %temp; 
	mov.b64 	{%temp, %r964}, %fd45;
	}
	and.b32  	%r113, %r964, 2147483647;
	{
	.reg .b32 %temp; 
	mov.b64 	{%r965, %temp}, %fd45;
	}
	mov.b64 	%fd73, {%r965, %r113};
	setp.ltu.f64 	%p41, %fd73, 0d3FE4F92224DD2F1A;
	@%p41 bra 	$L__BB0_55;
	add.f64 	%fd590, %fd73, %fd73;
	cvt.rn.f32.f64 	%f17, %fd590;
	mul.f32 	%f18, %f17, 0f3FB8AA3B;
	cvt.rni.f32.f32 	%f19, %f18;
	cvt.f64.f32 	%fd591, %f19;
	fma.rn.f64 	%fd592, %fd591, 0dBFE62E42FEFA39EF, %fd590;
	fma.rn.f64 	%fd593, %fd592, 0d3E5AE904A4741B81, 0d3E928A27F89B6999;
	fma.rn.f64 	%fd594, %fd593, %fd592, 0d3EC71DE715FF7E07;
	fma.rn.f64 	%fd595, %fd594, %fd592, 0d3EFA019A6B0AC45A;
	fma.rn.f64 	%fd596, %fd595, %fd592, 0d3F2A01A017EED94F;
	fma.rn.f64 	%fd597, %fd596, %fd592, 0d3F56C16C17F2A71B;
	fma.rn.f64 	%fd598, %fd597, %fd592, 0d3F811111111173C4;
	fma.rn.f64 	%fd599, %fd598, %fd592, 0d3FA555555555211A;
	fma.rn.f64 	%fd600, %fd599, %fd592, 0d3FC5555555555540;
	fma.rn.f64 	%fd601, %fd600, %fd592, 0d3FE0000000000005;
	mul.f64 	%fd602, %fd592, %fd601;
	fma.rn.f64 	%fd603, %fd602, %fd592, %fd592;
	ex2.approx.ftz.f32 	%f20, %f19;
	cvt.f64.f32 	%fd604, %f20;
	mov.f64 	%fd605, 0d3FF0000000000000;
	sub.f64 	%fd606, %fd605, %fd604;
	neg.f64 	%fd607, %fd603;
	fma.rn.f64 	%fd608, %fd607, %fd604, %fd606;
	mov.f64 	%fd609, 0d4000000000000000;
	sub.f64 	%fd610, %fd609, %fd608;
	rcp.approx.ftz.f64 	%fd611, %fd610;
	neg.f64 	%fd612, %fd610;
	fma.rn.f64 	%fd613, %fd612, %fd611, 0d3FF0000000000000;
	fma.rn.f64 	%fd614, %fd613, %fd613, %fd613;
	fma.rn.f64 	%fd615, %fd614, %fd611, %fd611;
	fma.rn.f64 	%fd616, %fd615, 0dC000000000000000, 0d3FF0000000000000;
	setp.gt.u32 	%p42, %r113, 1077088193;
	selp.f64 	%fd617, 0d3FF0000000000000, %fd616, %p42;
	copysign.f64 	%fd1132, %fd45, %fd617;
	bra.uni 	$L__BB0_56;
$L__BB0_55:
	mul.f64 	%fd618, %fd45, %fd45;
	fma.rn.f64 	%fd619, %fd618, 0dBEF0BC46E2F5E964, 0d3F14359F420AFC3D;
	fma.rn.f64 	%fd620, %fd619, %fd618, 0dBF2DF9F0728C5D84;
	fma.rn.f64 	%fd621, %fd620, %fd618, 0d3F4337D1CEC4F033;
	fma.rn.f64 	%fd622, %fd621, %fd618, 0dBF57D6E9674335B3;
	fma.rn.f64 	%fd623, %fd622, %fd618, 0d3F6D6D000D7AAD3D;
	fma.rn.f64 	%fd624, %fd623, %fd618, 0dBF8226E1F3CF1EF5;
	fma.rn.f64 	%fd625, %fd624, %fd618, 0d3F9664F47EC0C8CF;
	fma.rn.f64 	%fd626, %fd625, %fd618, 0dBFABA1BA1B80AB40;
	fma.rn.f64 	%fd627, %fd626, %fd618, 0d3FC111111110FA4A;
	fma.rn.f64 	%fd628, %fd627, %fd618, 0dBFD5555555555550;
	fma.rn.f64 	%fd629, %fd628, %fd618, 0d0000000000000000;
	fma.rn.f64 	%fd1132, %fd629, %fd45, %fd45;
$L__BB0_56:
	st.local.f64 	[%rd2+32], %fd1132;
	{
	.reg .b32 %temp; 
	mov.b64 	{%temp, %r966}, %fd46;
	}
	and.b32  	%r114, %r966, 2147483647;
	{
	.reg .b32 %temp; 
	mov.b64 	{%r967, %temp}, %fd46;
	}
	mov.b64 	%fd77, {%r967, %r114};
	setp.ltu.f64 	%p43, %fd77, 0d3FE4F92224DD2F1A;
	@%p43 bra 	$L__BB0_58;
	add.f64 	%fd630, %fd77, %fd77;
	cvt.rn.f32.f64 	%f21, %fd630;
	mul.f32 	%f22, %f21, 0f3FB8AA3B;
	cvt.rni.f32.f32 	%f23, %f22;
	cvt.f64.f32 	%fd631, %f23;
	fma.rn.f64 	%fd632, %fd631, 0dBFE62E42FEFA39EF, %fd630;
	fma.rn.f64 	%fd633, %fd632, 0d3E5AE904A4741B81, 0d3E928A27F89B6999;
	fma.rn.f64 	%fd634, %fd633, %fd632, 0d3EC71DE715FF7E07;
	fma.rn.f64 	%fd635, %fd634, %fd632, 0d3EFA019A6B0AC45A;
	fma.rn.f64 	%fd636, %fd635, %fd632, 0d3F2A01A017EED94F;
	fma.rn.f64 	%fd637, %fd636, %fd632, 0d3F56C16C17F2A71B;
	fma.rn.f64 	%fd638, %fd637, %fd632, 0d3F811111111173C4;
	fma.rn.f64 	%fd639, %fd638, %fd632, 0d3FA555555555211A;
	fma.rn.f64 	%fd640, %fd639, %fd632, 0d3FC5555555555540;
	fma.rn.f64 	%fd641, %fd640, %fd632, 0d3FE0000000000005;
	mul.f64 	%fd642, %fd632, %fd641;
	fma.rn.f64 	%fd643, %fd642, %fd632, %fd632;
	ex2.approx.ftz.f32 	%f24, %f23;
	cvt.f64.f32 	%fd644, %f24;
	mov.f64 	%fd645, 0d3FF0000000000000;
	sub.f64 	%fd646, %fd645, %fd644;
	neg.f64 	%fd647, %fd643;
	fma.rn.f64 	%fd648, %fd647, %fd644, %fd646;
	mov.f64 	%fd649, 0d4000000000000000;
	sub.f64 	%fd650, %fd649, %fd648;
	rcp.approx.ftz.f64 	%fd651, %fd650;
	neg.f64 	%fd652, %fd650;
	fma.rn.f64 	%fd653, %fd652, %fd651, 0d3FF0000000000000;
	fma.rn.f64 	%fd654, %fd653, %fd653, %fd653;
	fma.rn.f64 	%fd655, %fd654, %fd651, %fd651;
	fma.rn.f64 	%fd656, %fd655, 0dC000000000000000, 0d3FF0000000000000;
	setp.gt.u32 	%p44, %r114, 1077088193;
	selp.f64 	%fd657, 0d3FF0000000000000, %fd656, %p44;
	copysign.f64 	%fd1133, %fd46, %fd657;
	bra.uni 	$L__BB0_59;
$L__BB0_58:
	mul.f64 	%fd658, %fd46, %fd46;
	fma.rn.f64 	%fd659, %fd658, 0dBEF0BC46E2F5E964, 0d3F14359F420AFC3D;
	fma.rn.f64 	%fd660, %fd659, %fd658, 0dBF2DF9F0728C5D84;
	fma.rn.f64 	%fd661, %fd660, %fd658, 0d3F4337D1CEC4F033;
	fma.rn.f64 	%fd662, %fd661, %fd658, 0dBF57D6E9674335B3;
	fma.rn.f64 	%fd663, %fd662, %fd658, 0d3F6D6D000D7AAD3D;
	fma.rn.f64 	%fd664, %fd663, %fd658, 0dBF8226E1F3CF1EF5;
	fma.rn.f64 	%fd665, %fd664, %fd658, 0d3F9664F47EC0C8CF;
	fma.rn.f64 	%fd666, %fd665, %fd658, 0dBFABA1BA1B80AB40;
	fma.rn.f64 	%fd667, %fd666, %fd658, 0d3FC111111110FA4A;
	fma.rn.f64 	%fd668, %fd667, %fd658, 0dBFD5555555555550;
	fma.rn.f64 	%fd669, %fd668, %fd658, 0d0000000000000000;
	fma.rn.f64 	%fd1133, %fd669, %fd46, %fd46;
$L__BB0_59:
	st.local.f64 	[%rd2+40], %fd1133;
	{
	.reg .b32 %temp; 
	mov.b64 	{%temp, %r968}, %fd47;
	}
	and.b32  	%r115, %r968, 2147483647;
	{
	.reg .b32 %temp; 
	mov.b64 	{%r969, %temp}, %fd47;
	}
	mov.b64 	%fd81, {%r969, %r115};
	setp.ltu.f64 	%p45, %fd81, 0d3FE4F92224DD2F1A;
	@%p45 bra 	$L__BB0_61;
	add.f64 	%fd670, %fd81, %fd81;
	cvt.rn.f32.f64 	%f25, %fd670;
	mul.f32 	%f26, %f25, 0f3FB8AA3B;
	cvt.rni.f32.f32 	%f27, %f26;
	cvt.f64.f32 	%fd671, %f27;
	fma.rn.f64 	%fd672, %fd671, 0dBFE62E42FEFA39EF, %fd670;
	fma.rn.f64 	%fd673, %fd672, 0d3E5AE904A4741B81, 0d3E928A27F89B6999;
	fma.rn.f64 	%fd674, %fd673, %fd672, 0d3EC71DE715FF7E07;
	fma.rn.f64 	%fd675, %fd674, %fd672, 0d3EFA019A6B0AC45A;
	fma.rn.f64 	%fd676, %fd675, %fd672, 0d3F2A01A017EED94F;
	fma.rn.f64 	%fd677, %fd676, %fd672, 0d3F56C16C17F2A71B;
	fma.rn.f64 	%fd678, %fd677, %fd672, 0d3F811111111173C4;
	fma.rn.f64 	%fd679, %fd678, %fd672, 0d3FA555555555211A;
	fma.rn.f64 	%fd680, %fd679, %fd672, 0d3FC5555555555540;
	fma.rn.f64 	%fd681, %fd680, %fd672, 0d3FE0000000000005;
	mul.f64 	%fd682, %fd672, %fd681;
	fma.rn.f64 	%fd683, %fd682, %fd672, %fd672;
	ex2.approx.ftz.f32 	%f28, %f27;
	cvt.f64.f32 	%fd684, %f28;
	mov.f64 	%fd685, 0d3FF0000000000000;
	sub.f64 	%fd686, %fd685, %fd684;
	neg.f64 	%fd687, %fd683;
	fma.rn.f64 	%fd688, %fd687, %fd684, %fd686;
	mov.f64 	%fd689, 0d4000000000000000;
	sub.f64 	%fd690, %fd689, %fd688;
	rcp.approx.ftz.f64 	%fd691, %fd690;
	neg.f64 	%fd692, %fd690;
	fma.rn.f64 	%fd693, %fd692, %fd691, 0d3FF0000000000000;
	fma.rn.f64 	%fd694, %fd693, %fd693, %fd693;
	fma.rn.f64 	%fd695, %fd694, %fd691, %fd691;
	fma.rn.f64 	%fd696, %fd695, 0dC000000000000000, 0d3FF0000000000000;
	setp.gt.u32 	%p46, %r115, 1077088193;
	selp.f64 	%fd697, 0d3FF0000000000000, %fd696, %p46;
	copysign.f64 	%fd1134, %fd47, %fd697;
	bra.uni 	$L__BB0_62;
$L__BB0_61:
	mul.f64 	%fd698, %fd47, %fd47;
	fma.rn.f64 	%fd699, %fd698, 0dBEF0BC46E2F5E964, 0d3F14359F420AFC3D;
	fma.rn.f64 	%fd700, %fd699, %fd698, 0dBF2DF9F0728C5D84;
	fma.rn.f64 	%fd701, %fd700, %fd698, 0d3F4337D1CEC4F033;
	fma.rn.f64 	%fd702, %fd701, %fd698, 0dBF57D6E9674335B3;
	fma.rn.f64 	%fd703, %fd702, %fd698, 0d3F6D6D000D7AAD3D;
	fma.rn.f64 	%fd704, %fd703, %fd698, 0dBF8226E1F3CF1EF5;
	fma.rn.f64 	%fd705, %fd704, %fd698, 0d3F9664F47EC0C8CF;
	fma.rn.f64 	%fd706, %fd705, %fd698, 0dBFABA1BA1B80AB40;
	fma.rn.f64 	%fd707, %fd706, %fd698, 0d3FC111111110FA4A;
	fma.rn.f64 	%fd708, %fd707, %fd698, 0dBFD5555555555550;
	fma.rn.f64 	%fd709, %fd708, %fd698, 0d0000000000000000;
	fma.rn.f64 	%fd1134, %fd709, %fd47, %fd47;
$L__BB0_62:
	st.local.f64 	[%rd2+48], %fd1134;
	{
	.reg .b32 %temp; 
	mov.b64 	{%temp, %r970}, %fd48;
	}
	and.b32  	%r116, %r970, 2147483647;
	{
	.reg .b32 %temp; 
	mov.b64 	{%r971, %temp}, %fd48;
	}
	mov.b64 	%fd85, {%r971, %r116};
	setp.ltu.f64 	%p47, %fd85, 0d3FE4F92224DD2F1A;
	@%p47 bra 	$L__BB0_64;
	add.f64 	%fd710, %fd85, %fd85;
	cvt.rn.f32.f64 	%f29, %fd710;
	mul.f32 	%f30, %f29, 0f3FB8AA3B;
	cvt.rni.f32.f32 	%f31, %f30;
	cvt.f64.f32 	%fd711, %f31;
	fma.rn.f64 	%fd712, %fd711, 0dBFE62E42FEFA39EF, %fd710;
	fma.rn.f64 	%fd713, %fd712, 0d3E5AE904A4741B81, 0d3E928A27F89B6999;
	fma.rn.f64 	%fd714, %fd713, %fd712, 0d3EC71DE715FF7E07;
	fma.rn.f64 	%fd715, %fd714, %fd712, 0d3EFA019A6B0AC45A;
	fma.rn.f64 	%fd716, %fd715, %fd712, 0d3F2A01A017EED94F;
	fma.rn.f64 	%fd717, %fd716, %fd712, 0d3F56C16C17F2A71B;
	fma.rn.f64 	%fd718, %fd717, %fd712, 0d3F811111111173C4;
	fma.rn.f64 	%fd719, %fd718, %fd712, 0d3FA555555555211A;
	fma.rn.f64 	%fd720, %fd719, %fd712, 0d3FC5555555555540;
	fma.rn.f64 	%fd721, %fd720, %fd712, 0d3FE0000000000005;
	mul.f64 	%fd722, %fd712, %fd721;
	fma.rn.f64 	%fd723, %fd722, %fd712, %fd712;
	ex2.approx.ftz.f32 	%f32, %f31;
	cvt.f64.f32 	%fd724, %f32;
	mov.f64 	%fd725, 0d3FF0000000000000;
	sub.f64 	%fd726, %fd725, %fd724;
	neg.f64 	%fd727, %fd723;
	fma.rn.f64 	%fd728, %fd727, %fd724, %fd726;
	mov.f64 	%fd729, 0d4000000000000000;
	sub.f64 	%fd730, %fd729, %fd728;
	rcp.approx.ftz.f64 	%fd731, %fd730;
	neg.f64 	%fd732, %fd730;
	fma.rn.f64 	%fd733, %fd732, %fd731, 0d3FF0000000000000;
	fma.rn.f64 	%fd734, %fd733, %fd733, %fd733;
	fma.rn.f64 	%fd735, %fd734, %fd731, %fd731;
	fma.rn.f64 	%fd736, %fd735, 0dC000000000000000, 0d3FF0000000000000;
	setp.gt.u32 	%p48, %r116, 1077088193;
	selp.f64 	%fd737, 0d3FF0000000000000, %fd736, %p48;
	copysign.f64 	%fd1135, %fd48, %fd737;
	bra.uni 	$L__BB0_65;
$L__BB0_64:
	mul.f64 	%fd738, %fd48, %fd48;
	fma.rn.f64 	%fd739, %fd738, 0dBEF0BC46E2F5E964, 0d3F14359F420AFC3D;
	fma.rn.f64 	%fd740, %fd739, %fd738, 0dBF2DF9F0728C5D84;
	fma.rn.f64 	%fd741, %fd740, %fd738, 0d3F4337D1CEC4F033;
	fma.rn.f64 	%fd742, %fd741, %fd738, 0dBF57D6E9674335B3;
	fma.rn.f64 	%fd743, %fd742, %fd738, 0d3F6D6D000D7AAD3D;
	fma.rn.f64 	%fd744, %fd743, %fd738, 0dBF8226E1F3CF1EF5;
	fma.rn.f64 	%fd745, %fd744, %fd738, 0d3F9664F47EC0C8CF;
	fma.rn.f64 	%fd746, %fd745, %fd738, 0dBFABA1BA1B80AB40;
	fma.rn.f64 	%fd747, %fd746, %fd738, 0d3FC111111110FA4A;
	fma.rn.f64 	%fd748, %fd747, %fd738, 0dBFD5555555555550;
	fma.rn.f64 	%fd749, %fd748, %fd738, 0d0000000000000000;
	fma.rn.f64 	%fd1135, %fd749, %fd48, %fd48;
$L__BB0_65:
	st.local.f64 	[%rd2+56], %fd1135;
	{
	.reg .b32 %temp; 
	mov.b64 	{%temp, %r972}, %fd49;
	}
	and.b32  	%r117, %r972, 2147483647;
	{
	.reg .b32 %temp; 
	mov.b64 	{%r973, %temp}, %fd49;
	}
	mov.b64 	%fd89, {%r973, %r117};
	setp.ltu.f64 	%p49, %fd89, 0d3FE4F92224DD2F1A;
	@%p49 bra 	$L__BB0_67;
	add.f64 	%fd750, %fd89, %fd89;
	cvt.rn.f32.f64 	%f33, %fd750;
	mul.f32 	%f34, %f33, 0f3FB8AA3B;
	cvt.rni.f32.f32 	%f35, %f34;
	cvt.f64.f32 	%fd751, %f35;
	fma.rn.f64 	%fd752, %fd751, 0dBFE62E42FEFA39EF, %fd750;
	fma.rn.f64 	%fd753, %fd752, 0d3E5AE904A4741B81, 0d3E928A27F89B6999;
	fma.rn.f64 	%fd754, %fd753, %fd752, 0d3EC71DE715FF7E07;
	fma.rn.f64 	%fd755, %fd754, %fd752, 0d3EFA019A6B0AC45A;
	fma.rn.f64 	%fd756, %fd755, %fd752, 0d3F2A01A017EED94F;
	fma.rn.f64 	%fd757, %fd756, %fd752, 0d3F56C16C17F2A71B;
	fma.rn.f64 	%fd758, %fd757, %fd752, 0d3F811111111173C4;
	fma.rn.f64 	%fd759, %fd758, %fd752, 0d3FA555555555211A;
	fma.rn.f64 	%fd760, %fd759, %fd752, 0d3FC5555555555540;
	fma.rn.f64 	%fd761, %fd760, %fd752, 0d3FE0000000000005;
	mul.f64 	%fd762, %fd752, %fd761;
	fma.rn.f64 	%fd763, %fd762, %fd752, %fd752;
	ex2.approx.ftz.f32 	%f36, %f35;
	cvt.f64.f32 	%fd764, %f36;
	mov.f64 	%fd765, 0d3FF0000000000000;
	sub.f64 	%fd766, %fd765, %fd764;
	neg.f64 	%fd767, %fd763;
	fma.rn.f64 	%fd768, %fd767, %fd764, %fd766;
	mov.f64 	%fd769, 0d4000000000000000;
	sub.f64 	%fd770, %fd769, %fd768;
	rcp.approx.ftz.f64 	%fd771, %fd770;
	neg.f64 	%fd772, %fd770;
	fma.rn.f64 	%fd773, %fd772, %fd771, 0d3FF0000000000000;
	fma.rn.f64 	%fd774, %fd773, %fd773, %fd773;
	fma.rn.f64 	%fd775, %fd774, %fd771, %fd771;
	fma.rn.f64 	%fd776, %fd775, 0dC000000000000000, 0d3FF0000000000000;
	setp.gt.u32 	%p50, %r117, 1077088193;
	selp.f64 	%fd777, 0d3FF0000000000000, %fd776, %p50;
	copysign.f64 	%fd1136, %fd49, %fd777;
	bra.uni 	$L__BB0_68;
$L__BB0_67:
	mul.f64 	%fd778, %fd49, %fd49;
	fma.rn.f64 	%fd779, %fd778, 0dBEF0BC46E2F5E964, 0d3F14359F420AFC3D;
	fma.rn.f64 	%fd780, %fd779, %fd778, 0dBF2DF9F0728C5D84;
	fma.rn.f64 	%fd781, %fd780, %fd778, 0d3F4337D1CEC4F033;
	fma.rn.f64 	%fd782, %fd781, %fd778, 0dBF57D6E9674335B3;
	fma.rn.f64 	%fd783, %fd782, %fd778, 0d3F6D6D000D7AAD3D;
	fma.rn.f64 	%fd784, %fd783, %fd778, 0dBF8226E1F3CF1EF5;
	fma.rn.f64 	%fd785, %fd784, %fd778, 0d3F9664F47EC0C8CF;
	fma.rn.f64 	%fd786, %fd785, %fd778, 0dBFABA1BA1B80AB40;
	fma.rn.f64 	%fd787, %fd786, %fd778, 0d3FC111111110FA4A;
	fma.rn.f64 	%fd788, %fd787, %fd778, 0dBFD5555555555550;
	fma.rn.f64 	%fd789, %fd788, %fd778, 0d0000000000000000;
	fma.rn.f64 	%fd1136, %fd789, %fd49, %fd49;
$L__BB0_68:
	st.local.f64 	[%rd2+64], %fd1136;
	{
	.reg .b32 %temp; 
	mov.b64 	{%temp, %r974}, %fd50;
	}
	and.b32  	%r118, %r974, 2147483647;
	{
	.reg .b32 %temp; 
	mov.b64 	{%r975, %temp}, %fd50;
	}
	mov.b64 	%fd93, {%r975, %r118};
	setp.ltu.f64 	%p51, %fd93, 0d3FE4F92224DD2F1A;
	@%p51 bra 	$L__BB0_70;
	add.f64 	%fd790, %fd93, %fd93;
	cvt.rn.f32.f64 	%f37, %fd790;
	mul.f32 	%f38, %f37, 0f3FB8AA3B;
	cvt.rni.f32.f32 	%f39, %f38;
	cvt.f64.f32 	%fd791, %f39;
	fma.rn.f64 	%fd792, %fd791, 0dBFE62E42FEFA39EF, %fd790;
	fma.rn.f64 	%fd793, %fd792, 0d3E5AE904A4741B81, 0d3E928A27F89B6999;
	fma.rn.f64 	%fd794, %fd793, %fd792, 0d3EC71DE715FF7E07;
	fma.rn.f64 	%fd795, %fd794, %fd792, 0d3EFA019A6B0AC45A;
	fma.rn.f64 	%fd796, %fd795, %fd792, 0d3F2A01A017EED94F;
	fma.rn.f64 	%fd797, %fd796, %fd792, 0d3F56C16C17F2A71B;
	fma.rn.f64 	%fd798, %fd797, %fd792, 0d3F811111111173C4;
	fma.rn.f64 	%fd799, %fd798, %fd792, 0d3FA555555555211A;
	fma.rn.f64 	%fd800, %fd799, %fd792, 0d3FC5555555555540;
	fma.rn.f64 	%fd801, %fd800, %fd792, 0d3FE0000000000005;
	mul.f64 	%fd802, %fd792, %fd801;
	fma.rn.f64 	%fd803, %fd802, %fd792, %fd792;
	ex2.approx.ftz.f32 	%f40, %f39;
	cvt.f64.f32 	%fd804, %f40;
	mov.f64 	%fd805, 0d3FF0000000000000;
	sub.f64 	%fd806, %fd805, %fd804;
	neg.f64 	%fd807, %fd803;
	fma.rn.f64 	%fd808, %fd807, %fd804, %fd806;
	mov.f64 	%fd809, 0d4000000000000000;
	sub.f64 	%fd810, %fd809, %fd808;
	rcp.approx.ftz.f64 	%fd811, %fd810;
	neg.f64 	%fd812, %fd810;
	fma.rn.f64 	%fd813, %fd812, %fd811, 0d3FF0000000000000;
	fma.rn.f64 	%fd814, %fd813, %fd813, %fd813;
	fma.rn.f64 	%fd815, %fd814, %fd811, %fd811;
	fma.rn.f64 	%fd816, %fd815, 0dC000000000000000, 0d3FF0000000000000;
	setp.gt.u32 	%p52, %r118, 1077088193;
	selp.f64 	%fd817, 0d3FF0000000000000, %fd816, %p52;
	copysign.f64 	%fd1137, %fd50, %fd817;
	bra.uni 	$L__BB0_71;
$L__BB0_70:
	mul.f64 	%fd818, %fd50, %fd50;
	fma.rn.f64 	%fd819, %fd818, 0dBEF0BC46E2F5E964, 0d3F14359F420AFC3D;
	fma.rn.f64 	%fd820, %fd819, %fd818, 0dBF2DF9F0728C5D84;
	fma.rn.f64 	%fd821, %fd820, %fd818, 0d3F4337D1CEC4F033;
	fma.rn.f64 	%fd822, %fd821, %fd818, 0dBF57D6E9674335B3;
	fma.rn.f64 	%fd823, %fd822, %fd818, 0d3F6D6D000D7AAD3D;
	fma.rn.f64 	%fd824, %fd823, %fd818, 0dBF8226E1F3CF1EF5;
	fma.rn.f64 	%fd825, %fd824, %fd818, 0d3F9664F47EC0C8CF;
	fma.rn.f64 	%fd826, %fd825, %fd818, 0dBFABA1BA1B80AB40;
	fma.rn.f64 	%fd827, %fd826, %fd818, 0d3FC111111110FA4A;
	fma.rn.f64 	%fd828, %fd827, %fd818, 0dBFD5555555555550;
	fma.rn.f64 	%fd829, %fd828, %fd818, 0d0000000000000000;
	fma.rn.f64 	%fd1137, %fd829, %fd50, %fd50;
$L__BB0_71:
	st.local.f64 	[%rd2+72], %fd1137;
	{
	.reg .b32 %temp; 
	mov.b64 	{%temp, %r976}, %fd51;
	}
	and.b32  	%r119, %r976, 2147483647;
	{
	.reg .b32 %temp; 
	mov.b64 	{%r977, %temp}, %fd51;
	}
	mov.b64 	%fd97, {%r977, %r119};
	setp.ltu.f64 	%p53, %fd97, 0d3FE4F92224DD2F1A;
	@%p53 bra 	$L__BB0_73;
	add.f64 	%fd830, %fd97, %fd97;
	cvt.rn.f32.f64 	%f41, %fd830;
	mul.f32 	%f42, %f41, 0f3FB8AA3B;
	cvt.rni.f32.f32 	%f43, %f42;
	cvt.f64.f32 	%fd831, %f43;
	fma.rn.f64 	%fd832, %fd831, 0dBFE62E42FEFA39EF, %fd830;
	fma.rn.f64 	%fd833, %fd832, 0d3E5AE904A4741B81, 0d3E928A27F89B6999;
	fma.rn.f64 	%fd834, %fd833, %fd832, 0d3EC71DE715FF7E07;
	fma.rn.f64 	%fd835, %fd834, %fd832, 0d3EFA019A6B0AC45A;
	fma.rn.f64 	%fd836, %fd835, %fd832, 0d3F2A01A017EED94F;
	fma.rn.f64 	%fd837, %fd836, %fd832, 0d3F56C16C17F2A71B;
	fma.rn.f64 	%fd838, %fd837, %fd832, 0d3F811111111173C4;
	fma.rn.f64 	%fd839, %fd838, %fd832, 0d3FA555555555211A;
	fma.rn.f64 	%fd840, %fd839, %fd832, 0d3FC5555555555540;
	fma.rn.f64 	%fd841, %fd840, %fd832, 0d3FE0000000000005;
	mul.f64 	%fd842, %fd832, %fd841;
	fma.rn.f64 	%fd843, %fd842, %fd832, %fd832;
	ex2.approx.ftz.f32 	%f44, %f43;
	cvt.f64.f32 	%fd844, %f44;
	mov.f64 	%fd845, 0d3FF0000000000000;
	sub.f64 	%fd846, %fd845, %fd844;
	neg.f64 	%fd847, %fd843;
	fma.rn.f64 	%fd848, %fd847, %fd844, %fd846;
	mov.f64 	%fd849, 0d4000000000000000;
	sub.f64 	%fd850, %fd849, %fd848;
	rcp.approx.ftz.f64 	%fd851, %fd850;
	neg.f64 	%fd852, %fd850;
	fma.rn.f64 	%fd853, %fd852, %fd851, 0d3FF0000000000000;
	fma.rn.f64 	%fd854, %fd853, %fd853, %fd853;
	fma.rn.f64 	%fd855, %fd854, %fd851, %fd851;
	fma.rn.f64 	%fd856, %fd855, 0dC000000000000000, 0d3FF0000000000000;
	setp.gt.u32 	%p54, %r119, 1077088193;
	selp.f64 	%fd857, 0d3FF0000000000000, %fd856, %p54;
	copysign.f64 	%fd1138, %fd51, %fd857;
	bra.uni 	$L__BB0_74;
$L__BB0_73:
	mul.f64 	%fd858, %fd51, %fd51;
	fma.rn.f64 	%fd859, %fd858, 0dBEF0BC46E2F5E964, 0d3F14359F420AFC3D;
	fma.rn.f64 	%fd860, %fd859, %fd858, 0dBF2DF9F0728C5D84;
	fma.rn.f64 	%fd861, %fd860, %fd858, 0d3F4337D1CEC4F033;
	fma.rn.f64 	%fd862, %fd861, %fd858, 0dBF57D6E9674335B3;
	fma.rn.f64 	%fd863, %fd862, %fd858, 0d3F6D6D000D7AAD3D;
	fma.rn.f64 	%fd864, %fd863, %fd858, 0dBF8226E1F3CF1EF5;
	fma.rn.f64 	%fd865, %fd864, %fd858, 0d3F9664F47EC0C8CF;
	fma.rn.f64 	%fd866, %fd865, %fd858, 0dBFABA1BA1B80AB40;
	fma.rn.f64 	%fd867, %fd866, %fd858, 0d3FC111111110FA4A;
	fma.rn.f64 	%fd868, %fd867, %fd858, 0dBFD5555555555550;
	fma.rn.f64 	%fd869, %fd868, %fd858, 0d0000000000000000;
	fma.rn.f64 	%fd1138, %fd869, %fd51, %fd51;
$L__BB0_74:
	st.local.f64 	[%rd2+80], %fd1138;
	{
	.reg .b32 %temp; 
	mov.b64 	{%temp, %r978}, %fd52;
	}
	and.b32  	%r120, %r978, 2147483647;
	{
	.reg .b32 %temp; 
	mov.b64 	{%r979, %temp}, %fd52;
	}
	mov.b64 	%fd101, {%r979, %r120};
	setp.ltu.f64 	%p55, %fd101, 0d3FE4F92224DD2F1A;
	@%p55 bra 	$L__BB0_76;
	add.f64 	%fd870, %fd101, %fd101;
	cvt.rn.f32.f64 	%f45, %fd870;
	mul.f32 	%f46, %f45, 0f3FB8AA3B;
	cvt.rni.f32.f32 	%f47, %f46;
	cvt.f64.f32 	%fd871, %f47;
	fma.rn.f64 	%fd872, %fd871, 0dBFE62E42FEFA39EF, %fd870;
	fma.rn.f64 	%fd873, %fd872, 0d3E5AE904A4741B81, 0d3E928A27F89B6999;
	fma.rn.f64 	%fd874, %fd873, %fd872, 0d3EC71DE715FF7E07;
	fma.rn.f64 	%fd875, %fd874, %fd872, 0d3EFA019A6B0AC45A;
	fma.rn.f64 	%fd876, %fd875, %fd872, 0d3F2A01A017EED94F;
	fma.rn.f64 	%fd877, %fd876, %fd872, 0d3F56C16C17F2A71B;
	fma.rn.f64 	%fd878, %fd877, %fd872, 0d3F811111111173C4;
	fma.rn.f64 	%fd879, %fd878, %fd872, 0d3FA555555555211A;
	fma.rn.f64 	%fd880, %fd879, %fd872, 0d3FC5555555555540;
	fma.rn.f64 	%fd881, %fd880, %fd872, 0d3FE0000000000005;
	mul.f64 	%fd882, %fd872, %fd881;
	fma.rn.f64 	%fd883, %fd882, %fd872, %fd872;
	ex2.approx.ftz.f32 	%f48, %f47;
	cvt.f64.f32 	%fd884, %f48;
	mov.f64 	%fd885, 0d3FF0000000000000;
	sub.f64 	%fd886, %fd885, %fd884;
	neg.f64 	%fd887, %fd883;
	fma.rn.f64 	%fd888, %fd887, %fd884, %fd886;
	mov.f64 	%fd889, 0d4000000000000000;
	sub.f64 	%fd890, %fd889, %fd888;
	rcp.approx.ftz.f64 	%fd891, %fd890;
	neg.f64 	%fd892, %fd890;
	fma.rn.f64 	%fd893, %fd892, %fd891, 0d3FF0000000000000;
	fma.rn.f64 	%fd894, %fd893, %fd893, %fd893;
	fma.rn.f64 	%fd895, %fd894, %fd891, %fd891;
	fma.rn.f64 	%fd896, %fd895, 0dC000000000000000, 0d3FF0000000000000;
	setp.gt.u32 	%p56, %r120, 1077088193;
	selp.f64 	%fd897, 0d3FF0000000000000, %fd896, %p56;
	copysign.f64 	%fd1139, %fd52, %fd897;
	bra.uni 	$L__BB0_77;
$L__BB0_76:
	mul.f64 	%fd898, %fd52, %fd52;
	fma.rn.f64 	%fd899, %fd898, 0dBEF0BC46E2F5E964, 0d3F14359F420AFC3D;
	fma.rn.f64 	%fd900, %fd899, %fd898, 0dBF2DF9F0728C5D84;
	fma.rn.f64 	%fd901, %fd900, %fd898, 0d3F4337D1CEC4F033;
	fma.rn.f64 	%fd902, %fd901, %fd898, 0dBF57D6E9674335B3;
	fma.rn.f64 	%fd903, %fd902, %fd898, 0d3F6D6D000D7AAD3D;
	fma.rn.f64 	%fd904, %fd903, %fd898, 0dBF8226E1F3CF1EF5;
	fma.rn.f64 	%fd905, %fd904, %fd898, 0d3F9664F47EC0C8CF;
	fma.rn.f64 	%fd906, %fd905, %fd898, 0dBFABA1BA1B80AB40;
	fma.rn.f64 	%fd907, %fd906, %fd898, 0d3FC111111110FA4A;
	fma.rn.f64 	%fd908, %fd907, %fd898, 0dBFD5555555555550;
	fma.rn.f64 	%fd909, %fd908, %fd898, 0d0000000000000000;
	fma.rn.f64 	%fd1139, %fd909, %fd52, %fd52;
$L__BB0_77:
	st.local.f64 	[%rd2+88], %fd1139;
	{
	.reg .b32 %temp; 
	mov.b64 	{%temp, %r980}, %fd53;
	}
	and.b32  	%r121, %r980, 2147483647;
	{
	.reg .b32 %temp; 
	mov.b64 	{%r981, %temp}, %fd53;
	}
	mov.b64 	%fd105, {%r981, %r121};
	setp.ltu.f64 	%p57, %fd105, 0d3FE4F92224DD2F1A;
	@%p57 bra 	$L__BB0_79;
	add.f64 	%fd910, %fd105, %fd105;
	cvt.rn.f32.f64 	%f49, %fd910;
	mul.f32 	%f50, %f49, 0f3FB8AA3B;
	cvt.rni.f32.f32 	%f51, %f50;
	cvt.f64.f32 	%fd911, %f51;
	fma.rn.f64 	%fd912, %fd911, 0dBFE62E42FEFA39EF, %fd910;
	fma.rn.f64 	%fd913, %fd912, 0d3E5AE904A4741B81, 0d3E928A27F89B6999;
	fma.rn.f64 	%fd914, %fd913, %fd912, 0d3EC71DE715FF7E07;
	fma.rn.f64 	%fd915, %fd914, %fd912, 0d3EFA019A6B0AC45A;
	fma.rn.f64 	%fd916, %fd915, %fd912, 0d3F2A01A017EED94F;
	fma.rn.f64 	%fd917, %fd916, %fd912, 0d3F56C16C17F2A71B;
	fma.rn.f64 	%fd918, %fd917, %fd912, 0d3F811111111173C4;
	fma.rn.f64 	%fd919, %fd918, %fd912, 0d3FA555555555211A;
	fma.rn.f64 	%fd920, %fd919, %fd912, 0d3FC5555555555540;
	fma.rn.f64 	%fd921, %fd920, %fd912, 0d3FE0000000000005;
	mul.f64 	%fd922, %fd912, %fd921;
	fma.rn.f64 	%fd923, %fd922, %fd912, %fd912;
	ex2.approx.ftz.f32 	%f52, %f51;
	cvt.f64.f32 	%fd924, %f52;
	mov.f64 	%fd925, 0d3FF0000000000000;
	sub.f64 	%fd926, %fd925, %fd924;
	neg.f64 	%fd927, %fd923;
	fma.rn.f64 	%fd928, %fd927, %fd924, %fd926;
	mov.f64 	%fd929, 0d4000000000000000;
	sub.f64 	%fd930, %fd929, %fd928;
	rcp.approx.ftz.f64 	%fd931, %fd930;
	neg.f64 	%fd932, %fd930;
	fma.rn.f64 	%fd933, %fd932, %fd931, 0d3FF0000000000000;
	fma.rn.f64 	%fd934, %fd933, %fd933, %fd933;
	fma.rn.f64 	%fd935, %fd934, %fd931, %fd931;
	fma.rn.f64 	%fd936, %fd935, 0dC000000000000000, 0d3FF0000000000000;
	setp.gt.u32 	%p58, %r121, 1077088193;
	selp.f64 	%fd937, 0d3FF0000000000000, %fd936, %p58;
	copysign.f64 	%fd1140, %fd53, %fd937;
	bra.uni 	$L__BB0_80;
$L__BB0_79:
	mul.f64 	%fd938, %fd53, %fd53;
	fma.rn.f64 	%fd939, %fd938, 0dBEF0BC46E2F5E964, 0d3F14359F420AFC3D;
	fma.rn.f64 	%fd940, %fd939, %fd938, 0dBF2DF9F0728C5D84;
	fma.rn.f64 	%fd941, %fd940, %fd938, 0d3F4337D1CEC4F033;
	fma.rn.f64 	%fd942, %fd941, %fd938, 0dBF57D6E9674335B3;
	fma.rn.f64 	%fd943, %fd942, %fd938, 0d3F6D6D000D7AAD3D;
	fma.rn.f64 	%fd944, %fd943, %fd938, 0dBF8226E1F3CF1EF5;
	fma.rn.f64 	%fd945, %fd944, %fd938, 0d3F9664F47EC0C8CF;
	fma.rn.f64 	%fd946, %fd945, %fd938, 0dBFABA1BA1B80AB40;
	fma.rn.f64 	%fd947, %fd946, %fd938, 0d3FC111111110FA4A;
	fma.rn.f64 	%fd948, %fd947, %fd938, 0dBFD5555555555550;
	fma.rn.f64 	%fd949, %fd948, %fd938, 0d0000000000000000;
	fma.rn.f64 	%fd1140, %fd949, %fd53, %fd53;
$L__BB0_80:
	{
	.reg .b32 %temp; 
	mov.b64 	{%temp, %r982}, %fd54;
	}
	and.b32  	%r122, %r982, 2147483647;
	{
	.reg .b32 %temp; 
	mov.b64 	{%r983, %temp}, %fd54;
	}
	mov.b64 	%fd109, {%r983, %r122};
	setp.ltu.f64 	%p59, %fd109, 0d3FE4F92224DD2F1A;
	@%p59 bra 	$L__BB0_82;
	add.f64 	%fd950, %fd109, %fd109;
	cvt.rn.f32.f64 	%f53, %fd950;
	mul.f32 	%f54, %f53, 0f3FB8AA3B;
	cvt.rni.f32.f32 	%f55, %f54;
	cvt.f64.f32 	%fd951, %f55;
	fma.rn.f64 	%fd952, %fd951, 0dBFE62E42FEFA39EF, %fd950;
	fma.rn.f64 	%fd953, %fd952, 0d3E5AE904A4741B81, 0d3E928A27F89B6999;
	fma.rn.f64 	%fd954, %fd953, %fd952, 0d3EC71DE715FF7E07;
	fma.rn.f64 	%fd955, %fd954, %fd952, 0d3EFA019A6B0AC45A;
	fma.rn.f64 	%fd956, %fd955, %fd952, 0d3F2A01A017EED94F;
	fma.rn.f64 	%fd957, %fd956, %fd952, 0d3F56C16C17F2A71B;
	fma.rn.f64 	%fd958, %fd957, %fd952, 0d3F811111111173C4;
	fma.rn.f64 	%fd959, %fd958, %fd952, 0d3FA555555555211A;
	fma.rn.f64 	%fd960, %fd959, %fd952, 0d3FC5555555555540;
	fma.rn.f64 	%fd961, %fd960, %fd952, 0d3FE0000000000005;
	mul.f64 	%fd962, %fd952, %fd961;
	fma.rn.f64 	%fd963, %fd962, %fd952, %fd952;
	ex2.approx.ftz.f32 	%f56, %f55;
	cvt.f64.f32 	%fd964, %f56;
	mov.f64 	%fd965, 0d3FF0000000000000;
	sub.f64 	%fd966, %fd965, %fd964;
	neg.f64 	%fd967, %fd963;
	fma.rn.f64 	%fd968, %fd967, %fd964, %fd966;
	mov.f64 	%fd969, 0d4000000000000000;
	sub.f64 	%fd970, %fd969, %fd968;
	rcp.approx.ftz.f64 	%fd971, %fd970;
	neg.f64 	%fd972, %fd970;
	fma.rn.f64 	%fd973, %fd972, %fd971, 0d3FF0000000000000;
	fma.rn.f64 	%fd974, %fd973, %fd973, %fd973;
	fma.rn.f64 	%fd975, %fd974, %fd971, %fd971;
	fma.rn.f64 	%fd976, %fd975, 0dC000000000000000, 0d3FF0000000000000;
	setp.gt.u32 	%p60, %r122, 1077088193;
	selp.f64 	%fd977, 0d3FF0000000000000, %fd976, %p60;
	copysign.f64 	%fd1141, %fd54, %fd977;
	bra.uni 	$L__BB0_83;
$L__BB0_82:
	mul.f64 	%fd978, %fd54, %fd54;
	fma.rn.f64 	%fd979, %fd978, 0dBEF0BC46E2F5E964, 0d3F14359F420AFC3D;
	fma.rn.f64 	%fd980, %fd979, %fd978, 0dBF2DF9F0728C5D84;
	fma.rn.f64 	%fd981, %fd980, %fd978, 0d3F4337D1CEC4F033;
	fma.rn.f64 	%fd982, %fd981, %fd978, 0dBF57D6E9674335B3;
	fma.rn.f64 	%fd983, %fd982, %fd978, 0d3F6D6D000D7AAD3D;
	fma.rn.f64 	%fd984, %fd983, %fd978, 0dBF8226E1F3CF1EF5;
	fma.rn.f64 	%fd985, %fd984, %fd978, 0d3F9664F47EC0C8CF;
	fma.rn.f64 	%fd986, %fd985, %fd978, 0dBFABA1BA1B80AB40;
	fma.rn.f64 	%fd987, %fd986, %fd978, 0d3FC111111110FA4A;
	fma.rn.f64 	%fd988, %fd987, %fd978, 0dBFD5555555555550;
	fma.rn.f64 	%fd989, %fd988, %fd978, 0d0000000000000000;
	fma.rn.f64 	%fd1141, %fd989, %fd54, %fd54;
$L__BB0_83:
	{
	.reg .b32 %temp; 
	mov.b64 	{%temp, %r984}, %fd55;
	}
	and.b32  	%r123, %r984, 2147483647;
	{
	.reg .b32 %temp; 
	mov.b64 	{%r985, %temp}, %fd55;
	}
	mov.b64 	%fd113, {%r985, %r123};
	setp.ltu.f64 	%p61, %fd113, 0d3FE4F92224DD2F1A;
	@%p61 bra 	$L__BB0_85;
	add.f64 	%fd990, %fd113, %fd113;
	cvt.rn.f32.f64 	%f57, %fd990;
	mul.f32 	%f58, %f57, 0f3FB8AA3B;
	cvt.rni.f32.f32 	%f59, %f58;
	cvt.f64.f32 	%fd991, %f59;
	fma.rn.f64 	%fd992, %fd991, 0dBFE62E42FEFA39EF, %fd990;
	fma.rn.f64 	%fd993, %fd992, 0d3E5AE904A4741B81, 0d3E928A27F89B6999;
	fma.rn.f64 	%fd994, %fd993, %fd992, 0d3EC71DE715FF7E07;
	fma.rn.f64 	%fd995, %fd994, %fd992, 0d3EFA019A6B0AC45A;
	fma.rn.f64 	%fd996, %fd995, %fd992, 0d3F2A01A017EED94F;
	fma.rn.f64 	%fd997, %fd996, %fd992, 0d3F56C16C17F2A71B;
	fma.rn.f64 	%fd998, %fd997, %fd992, 0d3F811111111173C4;
	fma.rn.f64 	%fd999, %fd998, %fd992, 0d3FA555555555211A;
	fma.rn.f64 	%fd1000, %fd999, %fd992, 0d3FC5555555555540;
	fma.rn.f64 	%fd1001, %fd1000, %fd992, 0d3FE0000000000005;
	mul.f64 	%fd1002, %fd992, %fd1001;
	fma.rn.f64 	%fd1003, %fd1002, %fd992, %fd992;
	ex2.approx.ftz.f32 	%f60, %f59;
	cvt.f64.f32 	%fd1004, %f60;
	mov.f64 	%fd1005, 0d3FF0000000000000;
	sub.f64 	%fd1006, %fd1005, %fd1004;
	neg.f64 	%fd1007, %fd1003;
	fma.rn.f64 	%fd1008, %fd1007, %fd1004, %fd1006;
	mov.f64 	%fd1009, 0d4000000000000000;
	sub.f64 	%fd1010, %fd1009, %fd1008;
	rcp.approx.ftz.f64 	%fd1011, %fd1010;
	neg.f64 	%fd1012, %fd1010;
	fma.rn.f64 	%fd1013, %fd1012, %fd1011, 0d3FF0000000000000;
	fma.rn.f64 	%fd1014, %fd1013, %fd1013, %fd1013;
	fma.rn.f64 	%fd1015, %fd1014, %fd1011, %fd1011;
	fma.rn.f64 	%fd1016, %fd1015, 0dC000000000000000, 0d3FF0000000000000;
	setp.gt.u32 	%p62, %r123, 1077088193;
	selp.f64 	%fd1017, 0d3FF0000000000000, %fd1016, %p62;
	copysign.f64 	%fd1142, %fd55, %fd1017;
	bra.uni 	$L__BB0_86;
$L__BB0_85:
	mul.f64 	%fd1018, %fd55, %fd55;
	fma.rn.f64 	%fd1019, %fd1018, 0dBEF0BC46E2F5E964, 0d3F14359F420AFC3D;
	fma.rn.f64 	%fd1020, %fd1019, %fd1018, 0dBF2DF9F0728C5D84;
	fma.rn.f64 	%fd1021, %fd1020, %fd1018, 0d3F4337D1CEC4F033;
	fma.rn.f64 	%fd1022, %fd1021, %fd1018, 0dBF57D6E9674335B3;
	fma.rn.f64 	%fd1023, %fd1022, %fd1018, 0d3F6D6D000D7AAD3D;
	fma.rn.f64 	%fd1024, %fd1023, %fd1018, 0dBF8226E1F3CF1EF5;
	fma.rn.f64 	%fd1025, %fd1024, %fd1018, 0d3F9664F47EC0C8CF;
	fma.rn.f64 	%fd1026, %fd1025, %fd1018, 0dBFABA1BA1B80AB40;
	fma.rn.f64 	%fd1027, %fd1026, %fd1018, 0d3FC111111110FA4A;
	fma.rn.f64 	%fd1028, %fd1027, %fd1018, 0dBFD5555555555550;
	fma.rn.f64 	%fd1029, %fd1028, %fd1018, 0d0000000000000000;
	fma.rn.f64 	%fd1142, %fd1029, %fd55, %fd55;
$L__BB0_86:
	{
	.reg .b32 %temp; 
	mov.b64 	{%temp, %r986}, %fd56;
	}
	and.b32  	%r124, %r986, 2147483647;
	{
	.reg .b32 %temp; 
	mov.b64 	{%r987, %temp}, %fd56;
	}
	mov.b64 	%fd117, {%r987, %r124};
	setp.ltu.f64 	%p63, %fd117, 0d3FE4F92224DD2F1A;
	@%p63 bra 	$L__BB0_88;
	add.f64 	%fd1030, %fd117, %fd117;
	cvt.rn.f32.f64 	%f61, %fd1030;
	mul.f32 	%f62, %f61, 0f3FB8AA3B;
	cvt.rni.f32.f32 	%f63, %f62;
	cvt.f64.f32 	%fd1031, %f63;
	fma.rn.f64 	%fd1032, %fd1031, 0dBFE62E42FEFA39EF, %fd1030;
	fma.rn.f64 	%fd1033, %fd1032, 0d3E5AE904A4741B81, 0d3E928A27F89B6999;
	fma.rn.f64 	%fd1034, %fd1033, %fd1032, 0d3EC71DE715FF7E07;
	fma.rn.f64 	%fd1035, %fd1034, %fd1032, 0d3EFA019A6B0AC45A;
	fma.rn.f64 	%fd1036, %fd1035, %fd1032, 0d3F2A01A017EED94F;
	fma.rn.f64 	%fd1037, %fd1036, %fd1032, 0d3F56C16C17F2A71B;
	fma.rn.f64 	%fd1038, %fd1037, %fd1032, 0d3F811111111173C4;
	fma.rn.f64 	%fd1039, %fd1038, %fd1032, 0d3FA555555555211A;
	fma.rn.f64 	%fd1040, %fd1039, %fd1032, 0d3FC5555555555540;
	fma.rn.f64 	%fd1041, %fd1040, %fd1032, 0d3FE0000000000005;
	mul.f64 	%fd1042, %fd1032, %fd1041;
	fma.rn.f64 	%fd1043, %fd1042, %fd1032, %fd1032;
	ex2.approx.ftz.f32 	%f64, %f63;
	cvt.f64.f32 	%fd1044, %f64;
	mov.f64 	%fd1045, 0d3FF0000000000000;
	sub.f64 	%fd1046, %fd1045, %fd1044;
	neg.f64 	%fd1047, %fd1043;
	fma.rn.f64 	%fd1048, %fd1047, %fd1044, %fd1046;
	mov.f64 	%fd1049, 0d4000000000000000;
	sub.f64 	%fd1050, %fd1049, %fd1048;
	rcp.approx.ftz.f64 	%fd1051, %fd1050;
	neg.f64 	%fd1052, %fd1050;
	fma.rn.f64 	%fd1053, %fd1052, %fd1051, 0d3FF0000000000000;
	fma.rn.f64 	%fd1054, %fd1053, %fd1053, %fd1053;
	fma.rn.f64 	%fd1055, %fd1054, %fd1051, %fd1051;
	fma.rn.f64 	%fd1056, %fd1055, 0dC000000000000000, 0d3FF0000000000000;
	setp.gt.u32 	%p64, %r124, 1077088193;
	selp.f64 	%fd1057, 0d3FF0000000000000, %fd1056, %p64;
	copysign.f64 	%fd1143, %fd56, %fd1057;
	bra.uni 	$L__BB0_89;
$L__BB0_88:
	mul.f64 	%fd1058, %fd56, %fd56;
	fma.rn.f64 	%fd1059, %fd1058, 0dBEF0BC46E2F5E964, 0d3F14359F420AFC3D;
	fma.rn.f64 	%fd1060, %fd1059, %fd1058, 0dBF2DF9F0728C5D84;
	fma.rn.f64 	%fd1061, %fd1060, %fd1058, 0d3F4337D1CEC4F033;
	fma.rn.f64 	%fd1062, %fd1061, %fd1058, 0dBF57D6E9674335B3;
	fma.rn.f64 	%fd1063, %fd1062, %fd1058, 0d3F6D6D000D7AAD3D;
	fma.rn.f64 	%fd1064, %fd1063, %fd1058, 0dBF8226E1F3CF1EF5;
	fma.rn.f64 	%fd1065, %fd1064, %fd1058, 0d3F9664F47EC0C8CF;
	fma.rn.f64 	%fd1066, %fd1065, %fd1058, 0dBFABA1BA1B80AB40;
	fma.rn.f64 	%fd1067, %fd1066, %fd1058, 0d3FC111111110FA4A;
	fma.rn.f64 	%fd1068, %fd1067, %fd1058, 0dBFD5555555555550;
	fma.rn.f64 	%fd1069, %fd1068, %fd1058, 0d0000000000000000;
	fma.rn.f64 	%fd1143, %fd1069, %fd56, %fd56;
$L__BB0_89:
	setp.lt.f64 	%p65, %fd1128, 0dBFF0000000000000;
	selp.f64 	%fd1070, 0dBFF0000000000000, %fd1128, %p65;
	setp.gt.f64 	%p66, %fd1070, 0d3FF0000000000000;
	selp.f64 	%fd1071, 0d3FF0000000000000, %fd1070, %p66;
	mul.f64 	%fd1072, %fd1071, 0d40E0000000000000;
	cvt.rzi.s32.f64 	%r1488, %fd1072;
	shr.u32 	%r1489, %r1488, 8;
	setp.lt.f64 	%p67, %fd1129, 0dBFF0000000000000;
	selp.f64 	%fd1073, 0dBFF0000000000000, %fd1129, %p67;
	setp.gt.f64 	%p68, %fd1073, 0d3FF0000000000000;
	selp.f64 	%fd1074, 0d3FF0000000000000, %fd1073, %p68;
	mul.f64 	%fd1075, %fd1074, 0d40E0000000000000;
	cvt.rzi.s32.f64 	%r1490, %fd1075;
	shr.u32 	%r1491, %r1490, 8;
	setp.lt.f64 	%p69, %fd1130, 0dBFF0000000000000;
	selp.f64 	%fd1076, 0dBFF0000000000000, %fd1130, %p69;
	setp.gt.f64 	%p70, %fd1076, 0d3FF0000000000000;
	selp.f64 	%fd1077, 0d3FF0000000000000, %fd1076, %p70;
	mul.f64 	%fd1078, %fd1077, 0d40E0000000000000;
	cvt.rzi.s32.f64 	%r1492, %fd1078;
	shr.u32 	%r1493, %r1492, 8;
	setp.lt.f64 	%p71, %fd1131, 0dBFF0000000000000;
	selp.f64 	%fd1079, 0dBFF0000000000000, %fd1131, %p71;
	setp.gt.f64 	%p72, %fd1079, 0d3FF0000000000000;
	selp.f64 	%fd1080, 0d3FF0000000000000, %fd1079, %p72;
	mul.f64 	%fd1081, %fd1080, 0d40E0000000000000;
	cvt.rzi.s32.f64 	%r1494, %fd1081;
	shr.u32 	%r1495, %r1494, 8;
	setp.lt.f64 	%p73, %fd1132, 0dBFF0000000000000;
	selp.f64 	%fd1082, 0dBFF0000000000000, %fd1132, %p73;
	setp.gt.f64 	%p74, %fd1082, 0d3FF0000000000000;
	selp.f64 	%fd1083, 0d3FF0000000000000, %fd1082, %p74;
	mul.f64 	%fd1084, %fd1083, 0d40E0000000000000;
	cvt.rzi.s32.f64 	%r1496, %fd1084;
	shr.u32 	%r1497, %r1496, 8;
	setp.lt.f64 	%p75, %fd1133, 0dBFF0000000000000;
	selp.f64 	%fd1085, 0dBFF0000000000000, %fd1133, %p75;
	setp.gt.f64 	%p76, %fd1085, 0d3FF0000000000000;
	selp.f64 	%fd1086, 0d3FF0000000000000, %fd1085, %p76;
	mul.f64 	%fd1087, %fd1086, 0d40E0000000000000;
	cvt.rzi.s32.f64 	%r1498, %fd1087;
	shr.u32 	%r1499, %r1498, 8;
	setp.lt.f64 	%p77, %fd1134, 0dBFF0000000000000;
	selp.f64 	%fd1088, 0dBFF0000000000000, %fd1134, %p77;
	setp.gt.f64 	%p78, %fd1088, 0d3FF0000000000000;
	selp.f64 	%fd1089, 0d3FF0000000000000, %fd1088, %p78;
	mul.f64 	%fd1090, %fd1089, 0d40E0000000000000;
	cvt.rzi.s32.f64 	%r1500, %fd1090;
	shr.u32 	%r1501, %r1500, 8;
	setp.lt.f64 	%p79, %fd1135, 0dBFF0000000000000;
	selp.f64 	%fd1091, 0dBFF0000000000000, %fd1135, %p79;
	setp.gt.f64 	%p80, %fd1091, 0d3FF0000000000000;
	selp.f64 	%fd1092, 0d3FF0000000000000, %fd1091, %p80;
	mul.f64 	%fd1093, %fd1092, 0d40E0000000000000;
	cvt.rzi.s32.f64 	%r1502, %fd1093;
	shr.u32 	%r1503, %r1502, 8;
	setp.lt.f64 	%p81, %fd1136, 0dBFF0000000000000;
	selp.f64 	%fd1094, 0dBFF0000000000000, %fd1136, %p81;
	setp.gt.f64 	%p82, %fd1094, 0d3FF0000000000000;
	selp.f64 	%fd1095, 0d3FF0000000000000, %fd1094, %p82;
	mul.f64 	%fd1096, %fd1095, 0d40E0000000000000;
	cvt.rzi.s32.f64 	%r1504, %fd1096;
	shr.u32 	%r1505, %r1504, 8;
	setp.lt.f64 	%p83, %fd1137, 0dBFF0000000000000;
	selp.f64 	%fd1097, 0dBFF0000000000000, %fd1137, %p83;
	setp.gt.f64 	%p84, %fd1097, 0d3FF0000000000000;
	selp.f64 	%fd1098, 0d3FF0000000000000, %fd1097, %p84;
	mul.f64 	%fd1099, %fd1098, 0d40E0000000000000;
	cvt.rzi.s32.f64 	%r1506, %fd1099;
	shr.u32 	%r1507, %r1506, 8;
	setp.lt.f64 	%p85, %fd1138, 0dBFF0000000000000;
	selp.f64 	%fd1100, 0dBFF0000000000000, %fd1138, %p85;
	setp.gt.f64 	%p86, %fd1100, 0d3FF0000000000000;
	selp.f64 	%fd1101, 0d3FF0000000000000, %fd1100, %p86;
	mul.f64 	%fd1102, %fd1101, 0d40E0000000000000;
	cvt.rzi.s32.f64 	%r1508, %fd1102;
	shr.u32 	%r1509, %r1508, 8;
	setp.lt.f64 	%p87, %fd1139, 0dBFF0000000000000;
	selp.f64 	%fd1103, 0dBFF0000000000000, %fd1139, %p87;
	setp.gt.f64 	%p88, %fd1103, 0d3FF0000000000000;
	selp.f64 	%fd1104, 0d3FF0000000000000, %fd1103, %p88;
	mul.f64 	%fd1105, %fd1104, 0d40E0000000000000;
	cvt.rzi.s32.f64 	%r1510, %fd1105;
	shr.u32 	%r1511, %r1510, 8;
	setp.lt.f64 	%p89, %fd1140, 0dBFF0000000000000;
	selp.f64 	%fd1106, 0dBFF0000000000000, %fd1140, %p89;
	setp.gt.f64 	%p90, %fd1106, 0d3FF0000000000000;
	selp.f64 	%fd1107, 0d3FF0000000000000, %fd1106, %p90;
	mul.f64 	%fd1108, %fd1107, 0d40E0000000000000;
	cvt.rzi.s32.f64 	%r1512, %fd1108;
	shr.u32 	%r1513, %r1512, 8;
	setp.lt.f64 	%p91, %fd1141, 0dBFF0000000000000;
	selp.f64 	%fd1109, 0dBFF0000000000000, %fd1141, %p91;
	setp.gt.f64 	%p92, %fd1109, 0d3FF0000000000000;
	selp.f64 	%fd1110, 0d3FF0000000000000, %fd1109, %p92;
	mul.f64 	%fd1111, %fd1110, 0d40E0000000000000;
	cvt.rzi.s32.f64 	%r1514, %fd1111;
	shr.u32 	%r1515, %r1514, 8;
	setp.lt.f64 	%p93, %fd1142, 0dBFF0000000000000;
	selp.f64 	%fd1112, 0dBFF0000000000000, %fd1142, %p93;
	setp.gt.f64 	%p94, %fd1112, 0d3FF0000000000000;
	selp.f64 	%fd1113, 0d3FF0000000000000, %fd1112, %p94;
	mul.f64 	%fd1114, %fd1113, 0d40E0000000000000;
	cvt.rzi.s32.f64 	%r1516, %fd1114;
	shr.u32 	%r1517, %r1516, 8;
	setp.lt.f64 	%p95, %fd1143, 0dBFF0000000000000;
	selp.f64 	%fd1115, 0dBFF0000000000000, %fd1143, %p95;
	setp.gt.f64 	%p96, %fd1115, 0d3FF0000000000000;
	selp.f64 	%fd1116, 0d3FF0000000000000, %fd1115, %p96;
	mul.f64 	%fd1117, %fd1116, 0d40E0000000000000;
	cvt.rzi.s32.f64 	%r1518, %fd1117;
	shr.u32 	%r1519, %r1518, 8;
	or.b32  	%r1003, %r1488, %r1490;
	or.b32  	%r1004, %r1003, %r1492;
	or.b32  	%r1005, %r1004, %r1494;
	or.b32  	%r1006, %r1005, %r1496;
	or.b32  	%r1007, %r1006, %r1498;
	or.b32  	%r1008, %r1007, %r1500;
	or.b32  	%r1009, %r1008, %r1502;
	or.b32  	%r1010, %r1009, %r1504;
	or.b32  	%r1011, %r1010, %r1506;
	or.b32  	%r1012, %r1011, %r1508;
	or.b32  	%r1013, %r1012, %r1510;
	or.b32  	%r1014, %r1013, %r1512;
	or.b32  	%r1015, %r1014, %r1514;
	or.b32  	%r1016, %r1015, %r1516;
	or.b32  	%r1017, %r1016, %r1518;
	cvt.u16.u32 	%rs171, %r1017;
	setp.ne.s16 	%p97, %rs171, 0;
	@%p97 bra 	$L__BB0_91;
	mov.u32 	%r1488, %r788;
	mov.u32 	%r1489, %r71;
	mov.u32 	%r1490, %r789;
	mov.u32 	%r1491, %r63;
	mov.u32 	%r1492, %r790;
	mov.u32 	%r1493, %r791;
	mov.u32 	%r1494, %r792;
	mov.u32 	%r1495, %r64;
	mov.u32 	%r1496, %r793;
	mov.u32 	%r1497, %r794;
	mov.u32 	%r1498, %r795;
	mov.u32 	%r1499, %r65;
	mov.u32 	%r1500, %r796;
	mov.u32 	%r1501, %r797;
	mov.u32 	%r1502, %r798;
	mov.u32 	%r1503, %r66;
	mov.u32 	%r1504, %r799;
	mov.u32 	%r1505, %r800;
	mov.u32 	%r1506, %r801;
	mov.u32 	%r1507, %r67;
	mov.u32 	%r1508, %r802;
	mov.u32 	%r1509, %r803;
	mov.u32 	%r1510, %r804;
	mov.u32 	%r1511, %r68;
	mov.u32 	%r1512, %r72;
	mov.u32 	%r1513, %r73;
	mov.u32 	%r1514, %r74;
	mov.u32 	%r1515, %r69;
	mov.u32 	%r1516, %r75;
	mov.u32 	%r1517, %r76;
	mov.u32 	%r1518, %r77;
	mov.u32 	%r1519, %r70;
$L__BB0_91:
	add.s64 	%rd103, %rd105, 40;
	st.local.v4.u32 	[%rd105], {%r63, %r64, %r65, %r66};
	st.local.v4.u32 	[%rd105+16], {%r67, %r68, %r69, %r70};
	shl.b32 	%r1019, %r1488, 24;
	shl.b32 	%r1020, %r1489, 16;
	and.b32  	%r1021, %r1020, 16711680;
	or.b32  	%r1022, %r1021, %r1019;
	shl.b32 	%r1023, %r1490, 8;
	and.b32  	%r1024, %r1023, 65280;
	or.b32  	%r1025, %r1022, %r1024;
	and.b32  	%r1026, %r1491, 255;
	or.b32  	%r1027, %r1025, %r1026;
	shl.b32 	%r1028, %r1492, 24;
	shl.b32 	%r1029, %r1493, 16;
	and.b32  	%r1030, %r1029, 16711680;
	or.b32  	%r1031, %r1030, %r1028;
	shl.b32 	%r1032, %r1494, 8;
	and.b32  	%r1033, %r1032, 65280;
	or.b32  	%r1034, %r1031, %r1033;
	and.b32  	%r1035, %r1495, 255;
	or.b32  	%r1036, %r1034, %r1035;
	shl.b32 	%r1037, %r1496, 24;
	shl.b32 	%r1038, %r1497, 16;
	and.b32  	%r1039, %r1038, 16711680;
	or.b32  	%r1040, %r1039, %r1037;
	shl.b32 	%r1041, %r1498, 8;
	and.b32  	%r1042, %r1041, 65280;
	or.b32  	%r1043, %r1040, %r1042;
	and.b32  	%r1044, %r1499, 255;
	or.b32  	%r1045, %r1043, %r1044;
	shl.b32 	%r1046, %r1500, 24;
	shl.b32 	%r1047, %r1501, 16;
	and.b32  	%r1048, %r1047, 16711680;
	or.b32  	%r1049, %r1048, %r1046;
	shl.b32 	%r1050, %r1502, 8;
	and.b32  	%r1051, %r1050, 65280;
	or.b32  	%r1052, %r1049, %r1051;
	and.b32  	%r1053, %r1503, 255;
	or.b32  	%r1054, %r1052, %r1053;
	st.local.v4.u32 	[%rd105+32], {%r1027, %r1036, %r1045, %r1054};
	shl.b32 	%r1055, %r1504, 24;
	shl.b32 	%r1056, %r1505, 16;
	and.b32  	%r1057, %r1056, 16711680;
	or.b32  	%r1058, %r1057, %r1055;
	shl.b32 	%r1059, %r1506, 8;
	and.b32  	%r1060, %r1059, 65280;
	or.b32  	%r1061, %r1058, %r1060;
	and.b32  	%r1062, %r1507, 255;
	or.b32  	%r1063, %r1061, %r1062;
	shl.b32 	%r1064, %r1508, 24;
	shl.b32 	%r1065, %r1509, 16;
	and.b32  	%r1066, %r1065, 16711680;
	or.b32  	%r1067, %r1066, %r1064;
	shl.b32 	%r1068, %r1510, 8;
	and.b32  	%r1069, %r1068, 65280;
	or.b32  	%r1070, %r1067, %r1069;
	and.b32  	%r1071, %r1511, 255;
	or.b32  	%r1072, %r1070, %r1071;
	shl.b32 	%r1073, %r1512, 24;
	shl.b32 	%r1074, %r1513, 16;
	and.b32  	%r1075, %r1074, 16711680;
	or.b32  	%r1076, %r1075, %r1073;
	shl.b32 	%r1077, %r1514, 8;
	and.b32  	%r1078, %r1077, 65280;
	or.b32  	%r1079, %r1076, %r1078;
	and.b32  	%r1080, %r1515, 255;
	or.b32  	%r1081, %r1079, %r1080;
	shl.b32 	%r1082, %r1516, 24;
	shl.b32 	%r1083, %r1517, 16;
	and.b32  	%r1084, %r1083, 16711680;
	or.b32  	%r1085, %r1084, %r1082;
	shl.b32 	%r1086, %r1518, 8;
	and.b32  	%r1087, %r1086, 65280;
	or.b32  	%r1088, %r1085, %r1087;
	and.b32  	%r1089, %r1519, 255;
	or.b32  	%r1090, %r1088, %r1089;
	st.local.v4.u32 	[%rd105+48], {%r1063, %r1072, %r1081, %r1090};
	mov.b64 	%rd78, {%r1045, %r1091};
	cvt.u32.u64 	%r1520, %rd78;
	mov.b32 	%r1521, 0;
	mov.u64 	%rd101, %rd103;
$L__BB0_92:
	add.s64 	%rd24, %rd101, 16;
	ld.local.v2.u32 	{%r210, %r1092}, [%rd101+16];
	shf.l.wrap.b32 	%r1093, %r210, %r210, 15;
	shf.l.wrap.b32 	%r1094, %r210, %r210, 13;
	xor.b32  	%r1095, %r1093, %r1094;
	shr.u32 	%r1096, %r210, 10;
	xor.b32  	%r1097, %r1095, %r1096;
	ld.local.u32 	%r1098, [%rd101+-4];
	add.s32 	%r1099, %r1097, %r1098;
	ld.local.v4.u32 	{%r1100, %r1101, %r1102, %r1103}, [%rd101+-40];
	mov.b64 	%rd79, {%r1102, %r1103};
	shf.l.wrap.b32 	%r1104, %r1101, %r1101, 25;
	shf.l.wrap.b32 	%r1105, %r1101, %r1101, 14;
	xor.b32  	%r1106, %r1104, %r1105;
	shr.u32 	%r1107, %r1101, 3;
	xor.b32  	%r1108, %r1106, %r1107;
	add.s32 	%r1109, %r1099, %r1100;
	add.s32 	%r1110, %r1109, %r1108;
	shf.l.wrap.b32 	%r1111, %r1092, %r1092, 15;
	shf.l.wrap.b32 	%r1112, %r1092, %r1092, 13;
	xor.b32  	%r1113, %r1111, %r1112;
	shr.u32 	%r1114, %r1092, 10;
	xor.b32  	%r1115, %r1113, %r1114;
	add.s32 	%r1116, %r1115, %r1520;
	shf.l.wrap.b32 	%r1117, %r1102, %r1102, 25;
	shf.l.wrap.b32 	%r1118, %r1102, %r1102, 14;
	xor.b32  	%r1119, %r1117, %r1118;
	shr.u32 	%r1120, %r1102, 3;
	xor.b32  	%r1121, %r1119, %r1120;
	add.s32 	%r1122, %r1116, %r1101;
	add.s32 	%r1123, %r1122, %r1121;
	st.local.v2.u32 	[%rd101+24], {%r1110, %r1123};
	shf.l.wrap.b32 	%r1124, %r1110, %r1110, 15;
	shf.l.wrap.b32 	%r1125, %r1110, %r1110, 13;
	xor.b32  	%r1126, %r1124, %r1125;
	shr.u32 	%r1127, %r1110, 10;
	xor.b32  	%r1128, %r1126, %r1127;
	ld.local.u32 	%r1129, [%rd101+4];
	add.s32 	%r1130, %r1128, %r1129;
	shf.l.wrap.b32 	%r1131, %r1103, %r1103, 25;
	shf.l.wrap.b32 	%r1132, %r1103, %r1103, 14;
	xor.b32  	%r1133, %r1131, %r1132;
	shr.u32 	%r1134, %r1103, 3;
	xor.b32  	%r1135, %r1133, %r1134;
	add.s32 	%r1136, %r1130, %r1102;
	add.s32 	%r1137, %r1136, %r1135;
	st.local.u32 	[%rd101+32], %r1137;
	shf.l.wrap.b32 	%r1138, %r1123, %r1123, 15;
	shf.l.wrap.b32 	%r1139, %r1123, %r1123, 13;
	xor.b32  	%r1140, %r1138, %r1139;
	shr.u32 	%r1141, %r1123, 10;
	xor.b32  	%r1142, %r1140, %r1141;
	ld.local.u32 	%r1143, [%rd101+8];
	add.s32 	%r1144, %r1142, %r1143;
	ld.local.u32 	%r1145, [%rd101+-24];
	shf.l.wrap.b32 	%r1146, %r1145, %r1145, 25;
	shf.l.wrap.b32 	%r1147, %r1145, %r1145, 14;
	xor.b32  	%r1148, %r1146, %r1147;
	shr.u32 	%r1149, %r1145, 3;
	xor.b32  	%r1150, %r1148, %r1149;
	{ .reg .b32 tmp; mov.b64 {tmp, %r1151}, %rd79; }
	add.s32 	%r1152, %r1144, %r1151;
	add.s32 	%r1153, %r1152, %r1150;
	st.local.u32 	[%rd101+36], %r1153;
	add.s32 	%r1521, %r1521, 4;
	setp.ne.s32 	%p98, %r1521, 48;
	mov.u32 	%r1520, %r210;
	mov.u64 	%rd101, %rd24;
	@%p98 bra 	$L__BB0_92;
	ld.const.u32 	%r211, [H0+20];
	ld.const.u32 	%r212, [H0+24];
	ld.const.u32 	%r213, [H0+28];
	ld.const.u32 	%r214, [H0+4];
	ld.const.u32 	%r215, [H0+8];
	ld.const.u32 	%r216, [H0+12];
	ld.const.u32 	%r217, [H0+16];
	mov.b32 	%r1522, 0;
	mov.b64 	%rd102, 0;
	ld.const.u32 	%r218, [H0];
	mov.u32 	%r1523, %r218;
	mov.u32 	%r1524, %r214;
	mov.u32 	%r1525, %r215;
	mov.u32 	%r1526, %r216;
	mov.u32 	%r1527, %r217;
	mov.u32 	%r1528, %r211;
	mov.u32 	%r1529, %r212;
	mov.u32 	%r1530, %r213;
$L__BB0_94:
	shf.l.wrap.b32 	%r1155, %r1527, %r1527, 26;
	shf.l.wrap.b32 	%r1156, %r1527, %r1527, 21;
	xor.b32  	%r1157, %r1155, %r1156;
	shf.l.wrap.b32 	%r1158, %r1527, %r1527, 7;
	xor.b32  	%r1159, %r1157, %r1158;
	and.b32  	%r1160, %r1527, %r1528;
	not.b32 	%r1161, %r1527;
	and.b32  	%r1162, %r1529, %r1161;
	or.b32  	%r1163, %r1160, %r1162;
	add.s64 	%rd82, %rd44, %rd102;
	ld.const.u32 	%r1164, [%rd82];
	add.s64 	%rd83, %rd105, %rd102;
	ld.local.v4.u32 	{%r1165, %r1166, %r1167, %r1168}, [%rd83];
	add.s32 	%r1169, %r1163, %r1530;
	add.s32 	%r1170, %r1169, %r1159;
	add.s32 	%r1171, %r1170, %r1164;
	add.s32 	%r1172, %r1171, %r1165;
	shf.l.wrap.b32 	%r1173, %r1523, %r1523, 30;
	shf.l.wrap.b32 	%r1174, %r1523, %r1523, 19;
	xor.b32  	%r1175, %r1173, %r1174;
	shf.l.wrap.b32 	%r1176, %r1523, %r1523, 10;
	xor.b32  	%r1177, %r1175, %r1176;
	xor.b32  	%r1178, %r1524, %r1525;
	and.b32  	%r1179, %r1523, %r1178;
	and.b32  	%r1180, %r1524, %r1525;
	xor.b32  	%r1181, %r1179, %r1180;
	add.s32 	%r1182, %r1177, %r1181;
	add.s32 	%r1530, %r1172, %r1526;
	add.s32 	%r1526, %r1182, %r1172;
	shf.l.wrap.b32 	%r1183, %r1530, %r1530, 26;
	shf.l.wrap.b32 	%r1184, %r1530, %r1530, 21;
	xor.b32  	%r1185, %r1183, %r1184;
	shf.l.wrap.b32 	%r1186, %r1530, %r1530, 7;
	xor.b32  	%r1187, %r1185, %r1186;
	and.b32  	%r1188, %r1530, %r1527;
	not.b32 	%r1189, %r1530;
	and.b32  	%r1190, %r1528, %r1189;
	or.b32  	%r1191, %r1188, %r1190;
	ld.const.u32 	%r1192, [%rd82+4];
	add.s32 	%r1193, %r1191, %r1529;
	add.s32 	%r1194, %r1193, %r1187;
	add.s32 	%r1195, %r1194, %r1192;
	add.s32 	%r1196, %r1195, %r1166;
	shf.l.wrap.b32 	%r1197, %r1526, %r1526, 30;
	shf.l.wrap.b32 	%r1198, %r1526, %r1526, 19;
	xor.b32  	%r1199, %r1197, %r1198;
	shf.l.wrap.b32 	%r1200, %r1526, %r1526, 10;
	xor.b32  	%r1201, %r1199, %r1200;
	xor.b32  	%r1202, %r1523, %r1524;
	and.b32  	%r1203, %r1526, %r1202;
	and.b32  	%r1204, %r1523, %r1524;
	xor.b32  	%r1205, %r1203, %r1204;
	add.s32 	%r1206, %r1201, %r1205;
	add.s32 	%r1529, %r1196, %r1525;
	add.s32 	%r1525, %r1206, %r1196;
	shf.l.wrap.b32 	%r1207, %r1529, %r1529, 26;
	shf.l.wrap.b32 	%r1208, %r1529, %r1529, 21;
	xor.b32  	%r1209, %r1207, %r1208;
	shf.l.wrap.b32 	%r1210, %r1529, %r1529, 7;
	xor.b32  	%r1211, %r1209, %r1210;
	and.b32  	%r1212, %r1529, %r1530;
	not.b32 	%r1213, %r1529;
	and.b32  	%r1214, %r1527, %r1213;
	or.b32  	%r1215, %r1212, %r1214;
	ld.const.u32 	%r1216, [%rd82+8];
	add.s32 	%r1217, %r1215, %r1528;
	add.s32 	%r1218, %r1217, %r1211;
	add.s32 	%r1219, %r1218, %r1216;
	add.s32 	%r1220, %r1219, %r1167;
	shf.l.wrap.b32 	%r1221, %r1525, %r1525, 30;
	shf.l.wrap.b32 	%r1222, %r1525, %r1525, 19;
	xor.b32  	%r1223, %r1221, %r1222;
	shf.l.wrap.b32 	%r1224, %r1525, %r1525, 10;
	xor.b32  	%r1225, %r1223, %r1224;
	xor.b32  	%r1226, %r1526, %r1523;
	and.b32  	%r1227, %r1525, %r1226;
	and.b32  	%r1228, %r1526, %r1523;
	xor.b32  	%r1229, %r1227, %r1228;
	add.s32 	%r1230, %r1225, %r1229;
	add.s32 	%r1528, %r1220, %r1524;
	add.s32 	%r1524, %r1230, %r1220;
	shf.l.wrap.b32 	%r1231, %r1528, %r1528, 26;
	shf.l.wrap.b32 	%r1232, %r1528, %r1528, 21;
	xor.b32  	%r1233, %r1231, %r1232;
	shf.l.wrap.b32 	%r1234, %r1528, %r1528, 7;
	xor.b32  	%r1235, %r1233, %r1234;
	and.b32  	%r1236, %r1528, %r1529;
	not.b32 	%r1237, %r1528;
	and.b32  	%r1238, %r1530, %r1237;
	or.b32  	%r1239, %r1236, %r1238;
	ld.const.u32 	%r1240, [%rd82+12];
	add.s32 	%r1241, %r1239, %r1527;
	add.s32 	%r1242, %r1241, %r1235;
	add.s32 	%r1243, %r1242, %r1240;
	add.s32 	%r1244, %r1243, %r1168;
	shf.l.wrap.b32 	%r1245, %r1524, %r1524, 30;
	shf.l.wrap.b32 	%r1246, %r1524, %r1524, 19;
	xor.b32  	%r1247, %r1245, %r1246;
	shf.l.wrap.b32 	%r1248, %r1524, %r1524, 10;
	xor.b32  	%r1249, %r1247, %r1248;
	xor.b32  	%r1250, %r1525, %r1526;
	and.b32  	%r1251, %r1524, %r1250;
	and.b32  	%r1252, %r1525, %r1526;
	xor.b32  	%r1253, %r1251, %r1252;
	add.s32 	%r1254, %r1249, %r1253;
	add.s32 	%r1527, %r1244, %r1523;
	add.s32 	%r1523, %r1254, %r1244;
	add.s32 	%r1522, %r1522, 4;
	add.s64 	%rd102, %rd102, 16;
	setp.ne.s32 	%p99, %r1522, 64;
	@%p99 bra 	$L__BB0_94;
	add.s32 	%r237, %r218, %r1523;
	add.s32 	%r238, %r214, %r1524;
	add.s32 	%r239, %r215, %r1525;
	add.s32 	%r240, %r216, %r1526;
	add.s32 	%r241, %r217, %r1527;
	add.s32 	%r242, %r211, %r1528;
	add.s32 	%r243, %r212, %r1529;
	add.s32 	%r244, %r213, %r1530;
	mov.b32 	%r1531, 0;
	mov.b32 	%r1256, -2147483648;
	st.local.v4.u32 	[%rd105], {%r1256, %r1531, %r1531, %r1531};
	st.local.v4.u32 	[%rd105+16], {%r1531, %r1531, %r1531, %r1531};
	st.local.v4.u32 	[%rd105+32], {%r1531, %r1531, %r1531, %r1531};
	mov.b32 	%r1257, 512;
	st.local.v4.u32 	[%rd105+48], {%r1531, %r1531, %r1531, %r1257};
	mov.u32 	%r1532, %r1531;
$L__BB0_96:
	add.s64 	%rd28, %rd103, 16;
	ld.local.v2.u32 	{%r248, %r1258}, [%rd103+16];
	shf.l.wrap.b32 	%r1259, %r248, %r248, 15;
	shf.l.wrap.b32 	%r1260, %r248, %r248, 13;
	xor.b32  	%r1261, %r1259, %r1260;
	shr.u32 	%r1262, %r248, 10;
	xor.b32  	%r1263, %r1261, %r1262;
	ld.local.u32 	%r1264, [%rd103+-4];
	add.s32 	%r1265, %r1263, %r1264;
	ld.local.v4.u32 	{%r1266, %r1267, %r1268, %r1269}, [%rd103+-40];
	mov.b64 	%rd84, {%r1268, %r1269};
	shf.l.wrap.b32 	%r1270, %r1267, %r1267, 25;
	shf.l.wrap.b32 	%r1271, %r1267, %r1267, 14;
	xor.b32  	%r1272, %r1270, %r1271;
	shr.u32 	%r1273, %r1267, 3;
	xor.b32  	%r1274, %r1272, %r1273;
	add.s32 	%r1275, %r1265, %r1266;
	add.s32 	%r1276, %r1275, %r1274;
	shf.l.wrap.b32 	%r1277, %r1258, %r1258, 15;
	shf.l.wrap.b32 	%r1278, %r1258, %r1258, 13;
	xor.b32  	%r1279, %r1277, %r1278;
	shr.u32 	%r1280, %r1258, 10;
	xor.b32  	%r1281, %r1279, %r1280;
	add.s32 	%r1282, %r1281, %r1531;
	shf.l.wrap.b32 	%r1283, %r1268, %r1268, 25;
	shf.l.wrap.b32 	%r1284, %r1268, %r1268, 14;
	xor.b32  	%r1285, %r1283, %r1284;
	shr.u32 	%r1286, %r1268, 3;
	xor.b32  	%r1287, %r1285, %r1286;
	add.s32 	%r1288, %r1282, %r1267;
	add.s32 	%r1289, %r1288, %r1287;
	st.local.v2.u32 	[%rd103+24], {%r1276, %r1289};
	shf.l.wrap.b32 	%r1290, %r1276, %r1276, 15;
	shf.l.wrap.b32 	%r1291, %r1276, %r1276, 13;
	xor.b32  	%r1292, %r1290, %r1291;
	shr.u32 	%r1293, %r1276, 10;
	xor.b32  	%r1294, %r1292, %r1293;
	ld.local.u32 	%r1295, [%rd103+4];
	add.s32 	%r1296, %r1294, %r1295;
	shf.l.wrap.b32 	%r1297, %r1269, %r1269, 25;
	shf.l.wrap.b32 	%r1298, %r1269, %r1269, 14;
	xor.b32  	%r1299, %r1297, %r1298;
	shr.u32 	%r1300, %r1269, 3;
	xor.b32  	%r1301, %r1299, %r1300;
	add.s32 	%r1302, %r1296, %r1268;
	add.s32 	%r1303, %r1302, %r1301;
	st.local.u32 	[%rd103+32], %r1303;
	shf.l.wrap.b32 	%r1304, %r1289, %r1289, 15;
	shf.l.wrap.b32 	%r1305, %r1289, %r1289, 13;
	xor.b32  	%r1306, %r1304, %r1305;
	shr.u32 	%r1307, %r1289, 10;
	xor.b32  	%r1308, %r1306, %r1307;
	ld.local.u32 	%r1309, [%rd103+8];
	add.s32 	%r1310, %r1308, %r1309;
	ld.local.u32 	%r1311, [%rd103+-24];
	shf.l.wrap.b32 	%r1312, %r1311, %r1311, 25;
	shf.l.wrap.b32 	%r1313, %r1311, %r1311, 14;
	xor.b32  	%r1314, %r1312, %r1313;
	shr.u32 	%r1315, %r1311, 3;
	xor.b32  	%r1316, %r1314, %r1315;
	{ .reg .b32 tmp; mov.b64 {tmp, %r1317}, %rd84; }
	add.s32 	%r1318, %r1310, %r1317;
	add.s32 	%r1319, %r1318, %r1316;
	st.local.u32 	[%rd103+36], %r1319;
	add.s32 	%r1532, %r1532, 4;
	setp.ne.s32 	%p100, %r1532, 48;
	mov.u32 	%r1531, %r248;
	mov.u64 	%rd103, %rd28;
	@%p100 bra 	$L__BB0_96;
	add.s64 	%rd104, %rd44, 8;
	mov.b32 	%r1533, 0;
	mov.u32 	%r1534, %r237;
	mov.u32 	%r1535, %r238;
	mov.u32 	%r1536, %r239;
	mov.u32 	%r1537, %r240;
	mov.u32 	%r1538, %r241;
	mov.u32 	%r1539, %r242;
	mov.u32 	%r1540, %r243;
	mov.u32 	%r1541, %r244;
$L__BB0_98:
	shf.l.wrap.b32 	%r1321, %r1538, %r1538, 26;
	shf.l.wrap.b32 	%r1322, %r1538, %r1538, 21;
	xor.b32  	%r1323, %r1321, %r1322;
	shf.l.wrap.b32 	%r1324, %r1538, %r1538, 7;
	xor.b32  	%r1325, %r1323, %r1324;
	and.b32  	%r1326, %r1538, %r1539;
	not.b32 	%r1327, %r1538;
	and.b32  	%r1328, %r1540, %r1327;
	or.b32  	%r1329, %r1326, %r1328;
	ld.const.u32 	%r1330, [%rd104+-8];
	ld.local.v4.u32 	{%r1331, %r1332, %r1333, %r1334}, [%rd105];
	add.s32 	%r1335, %r1329, %r1541;
	add.s32 	%r1336, %r1335, %r1325;
	add.s32 	%r1337, %r1336, %r1330;
	add.s32 	%r1338, %r1337, %r1331;
	shf.l.wrap.b32 	%r1339, %r1534, %r1534, 30;
	shf.l.wrap.b32 	%r1340, %r1534, %r1534, 19;
	xor.b32  	%r1341, %r1339, %r1340;
	shf.l.wrap.b32 	%r1342, %r1534, %r1534, 10;
	xor.b32  	%r1343, %r1341, %r1342;
	xor.b32  	%r1344, %r1535, %r1536;
	and.b32  	%r1345, %r1534, %r1344;
	and.b32  	%r1346, %r1535, %r1536;
	xor.b32  	%r1347, %r1345, %r1346;
	add.s32 	%r1348, %r1343, %r1347;
	add.s32 	%r1541, %r1338, %r1537;
	add.s32 	%r1537, %r1348, %r1338;
	shf.l.wrap.b32 	%r1349, %r1541, %r1541, 26;
	shf.l.wrap.b32 	%r1350, %r1541, %r1541, 21;
	xor.b32  	%r1351, %r1349, %r1350;
	shf.l.wrap.b32 	%r1352, %r1541, %r1541, 7;
	xor.b32  	%r1353, %r1351, %r1352;
	and.b32  	%r1354, %r1541, %r1538;
	not.b32 	%r1355, %r1541;
	and.b32  	%r1356, %r1539, %r1355;
	or.b32  	%r1357, %r1354, %r1356;
	ld.const.u32 	%r1358, [%rd104+-4];
	add.s32 	%r1359, %r1357, %r1540;
	add.s32 	%r1360, %r1359, %r1353;
	add.s32 	%r1361, %r1360, %r1358;
	add.s32 	%r1362, %r1361, %r1332;
	shf.l.wrap.b32 	%r1363, %r1537, %r1537, 30;
	shf.l.wrap.b32 	%r1364, %r1537, %r1537, 19;
	xor.b32  	%r1365, %r1363, %r1364;
	shf.l.wrap.b32 	%r1366, %r1537, %r1537, 10;
	xor.b32  	%r1367, %r1365, %r1366;
	xor.b32  	%r1368, %r1534, %r1535;
	and.b32  	%r1369, %r1537, %r1368;
	and.b32  	%r1370, %r1534, %r1535;
	xor.b32  	%r1371, %r1369, %r1370;
	add.s32 	%r1372, %r1367, %r1371;
	add.s32 	%r1540, %r1362, %r1536;
	add.s32 	%r1536, %r1372, %r1362;
	shf.l.wrap.b32 	%r1373, %r1540, %r1540, 26;
	shf.l.wrap.b32 	%r1374, %r1540, %r1540, 21;
	xor.b32  	%r1375, %r1373, %r1374;
	shf.l.wrap.b32 	%r1376, %r1540, %r1540, 7;
	xor.b32  	%r1377, %r1375, %r1376;
	and.b32  	%r1378, %r1540, %r1541;
	not.b32 	%r1379, %r1540;
	and.b32  	%r1380, %r1538, %r1379;
	or.b32  	%r1381, %r1378, %r1380;
	ld.const.u32 	%r1382, [%rd104];
	add.s32 	%r1383, %r1381, %r1539;
	add.s32 	%r1384, %r1383, %r1377;
	add.s32 	%r1385, %r1384, %r1382;
	add.s32 	%r1386, %r1385, %r1333;
	shf.l.wrap.b32 	%r1387, %r1536, %r1536, 30;
	shf.l.wrap.b32 	%r1388, %r1536, %r1536, 19;
	xor.b32  	%r1389, %r1387, %r1388;
	shf.l.wrap.b32 	%r1390, %r1536, %r1536, 10;
	xor.b32  	%r1391, %r1389, %r1390;
	xor.b32  	%r1392, %r1537, %r1534;
	and.b32  	%r1393, %r1536, %r1392;
	and.b32  	%r1394, %r1537, %r1534;
	xor.b32  	%r1395, %r1393, %r1394;
	add.s32 	%r1396, %r1391, %r1395;
	add.s32 	%r1539, %r1386, %r1535;
	add.s32 	%r1535, %r1396, %r1386;
	shf.l.wrap.b32 	%r1397, %r1539, %r1539, 26;
	shf.l.wrap.b32 	%r1398, %r1539, %r1539, 21;
	xor.b32  	%r1399, %r1397, %r1398;
	shf.l.wrap.b32 	%r1400, %r1539, %r1539, 7;
	xor.b32  	%r1401, %r1399, %r1400;
	and.b32  	%r1402, %r1539, %r1540;
	not.b32 	%r1403, %r1539;
	and.b32  	%r1404, %r1541, %r1403;
	or.b32  	%r1405, %r1402, %r1404;
	ld.const.u32 	%r1406, [%rd104+4];
	add.s32 	%r1407, %r1405, %r1538;
	add.s32 	%r1408, %r1407, %r1401;
	add.s32 	%r1409, %r1408, %r1406;
	add.s32 	%r1410, %r1409, %r1334;
	shf.l.wrap.b32 	%r1411, %r1535, %r1535, 30;
	shf.l.wrap.b32 	%r1412, %r1535, %r1535, 19;
	xor.b32  	%r1413, %r1411, %r1412;
	shf.l.wrap.b32 	%r1414, %r1535, %r1535, 10;
	xor.b32  	%r1415, %r1413, %r1414;
	xor.b32  	%r1416, %r1536, %r1537;
	and.b32  	%r1417, %r1535, %r1416;
	and.b32  	%r1418, %r1536, %r1537;
	xor.b32  	%r1419, %r1417, %r1418;
	add.s32 	%r1420, %r1415, %r1419;
	add.s32 	%r1538, %r1410, %r1534;
	add.s32 	%r1534, %r1420, %r1410;
	add.s32 	%r1533, %r1533, 4;
	add.s64 	%rd105, %rd105, 16;
	add.s64 	%rd104, %rd104, 16;
	setp.ne.s32 	%p101, %r1533, 64;
	@%p101 bra 	$L__BB0_98;
	ld.param.u64 	%rd90, [qhash_mine_param_3];
	add.s32 	%r1421, %r237, %r1534;
	add.s32 	%r1422, %r238, %r1535;
	add.s32 	%r1423, %r239, %r1536;
	add.s32 	%r1424, %r240, %r1537;
	add.s32 	%r1425, %r241, %r1538;
	add.s32 	%r1426, %r242, %r1539;
	add.s32 	%r1427, %r243, %r1540;
	add.s32 	%r1428, %r244, %r1541;
	shr.u32 	%r1429, %r1421, 24;
	cvt.u16.u32 	%rs13, %r1429;
	{ .reg .b16 tmp; mov.b32 {tmp, %rs14}, %r1421; }
	shr.u32 	%r1430, %r1421, 8;
	cvt.u16.u32 	%rs15, %r1430;
	cvt.u16.u32 	%rs16, %r1421;
	shr.u32 	%r1431, %r1422, 24;
	cvt.u16.u32 	%rs17, %r1431;
	{ .reg .b16 tmp; mov.b32 {tmp, %rs18}, %r1422; }
	shr.u32 	%r1432, %r1422, 8;
	cvt.u16.u32 	%rs19, %r1432;
	cvt.u16.u32 	%rs20, %r1422;
	shr.u32 	%r1433, %r1423, 24;
	cvt.u16.u32 	%rs21, %r1433;
	{ .reg .b16 tmp; mov.b32 {tmp, %rs22}, %r1423; }
	shr.u32 	%r1434, %r1423, 8;
	cvt.u16.u32 	%rs23, %r1434;
	cvt.u16.u32 	%rs24, %r1423;
	shr.u32 	%r1435, %r1424, 24;
	cvt.u16.u32 	%rs25, %r1435;
	{ .reg .b16 tmp; mov.b32 {tmp, %rs26}, %r1424; }
	shr.u32 	%r1436, %r1424, 8;
	cvt.u16.u32 	%rs27, %r1436;
	cvt.u16.u32 	%rs28, %r1424;
	shr.u32 	%r1437, %r1425, 24;
	cvt.u16.u32 	%rs29, %r1437;
	{ .reg .b16 tmp; mov.b32 {tmp, %rs30}, %r1425; }
	shr.u32 	%r1438, %r1425, 8;
	cvt.u16.u32 	%rs31, %r1438;
	cvt.u16.u32 	%rs32, %r1425;
	shr.u32 	%r1439, %r1426, 24;
	cvt.u16.u32 	%rs33, %r1439;
	{ .reg .b16 tmp; mov.b32 {tmp, %rs34}, %r1426; }
	shr.u32 	%r1440, %r1426, 8;
	cvt.u16.u32 	%rs35, %r1440;
	cvt.u16.u32 	%rs36, %r1426;
	shr.u32 	%r1441, %r1427, 24;
	cvt.u16.u32 	%rs37, %r1441;
	{ .reg .b16 tmp; mov.b32 {tmp, %rs38}, %r1427; }
	shr.u32 	%r1442, %r1427, 8;
	cvt.u16.u32 	%rs39, %r1442;
	cvt.u16.u32 	%rs40, %r1427;
	shr.u32 	%r1443, %r1428, 24;
	cvt.u16.u32 	%rs41, %r1443;
	{ .reg .b16 tmp; mov.b32 {tmp, %rs42}, %r1428; }
	shr.u32 	%r1444, %r1428, 8;
	cvt.u16.u32 	%rs43, %r1444;
	cvt.u16.u32 	%rs44, %r1428;
	cvta.to.global.u64 	%rd33, %rd90;
	ld.global.u8 	%rs45, [%rd33];
	setp.gt.u16 	%p102, %rs45, %rs13;
	@%p102 bra 	$L__BB0_162;
	setp.lt.u16 	%p103, %rs45, %rs13;
	@%p103 bra 	$L__BB0_164;
	ld.global.u8 	%rs46, [%rd33+1];
	and.b16  	%rs172, %rs14, 255;
	setp.gt.u16 	%p104, %rs46, %rs172;
	@%p104 bra 	$L__BB0_162;
	setp.lt.u16 	%p105, %rs46, %rs172;
	@%p105 bra 	$L__BB0_164;
	ld.global.u8 	%rs47, [%rd33+2];
	and.b16  	%rs174, %rs15, 255;
	setp.gt.u16 	%p106, %rs47, %rs174;
	@%p106 bra 	$L__BB0_162;
	setp.lt.u16 	%p107, %rs47, %rs174;
	@%p107 bra 	$L__BB0_164;
	ld.global.u8 	%rs48, [%rd33+3];
	and.b16  	%rs176, %rs16, 255;
	setp.gt.u16 	%p108, %rs48, %rs176;
	@%p108 bra 	$L__BB0_162;
	setp.lt.u16 	%p109, %rs48, %rs176;
	@%p109 bra 	$L__BB0_164;
	ld.global.u8 	%rs49, [%rd33+4];
	setp.gt.u16 	%p110, %rs49, %rs17;
	@%p110 bra 	$L__BB0_162;
	setp.lt.u16 	%p111, %rs49, %rs17;
	@%p111 bra 	$L__BB0_164;
	ld.global.u8 	%rs50, [%rd33+5];
	and.b16  	%rs178, %rs18, 255;
	setp.gt.u16 	%p112, %rs50, %rs178;
	@%p112 bra 	$L__BB0_162;
	setp.lt.u16 	%p113, %rs50, %rs178;
	@%p113 bra 	$L__BB0_164;
	ld.global.u8 	%rs51, [%rd33+6];
	and.b16  	%rs180, %rs19, 255;
	setp.gt.u16 	%p114, %rs51, %rs180;
	@%p114 bra 	$L__BB0_162;
	setp.lt.u16 	%p115, %rs51, %rs180;
	@%p115 bra 	$L__BB0_164;
	ld.global.u8 	%rs52, [%rd33+7];
	and.b16  	%rs182, %rs20, 255;
	setp.gt.u16 	%p116, %rs52, %rs182;
	@%p116 bra 	$L__BB0_162;
	setp.lt.u16 	%p117, %rs52, %rs182;
	@%p117 bra 	$L__BB0_164;
	ld.global.u8 	%rs53, [%rd33+8];
	setp.gt.u16 	%p118, %rs53, %rs21;
	@%p118 bra 	$L__BB0_162;
	setp.lt.u16 	%p119, %rs53, %rs21;
	@%p119 bra 	$L__BB0_164;
	ld.global.u8 	%rs54, [%rd33+9];
	and.b16  	%rs184, %rs22, 255;
	setp.gt.u16 	%p120, %rs54, %rs184;
	@%p120 bra 	$L__BB0_162;
	setp.lt.u16 	%p121, %rs54, %rs184;
	@%p121 bra 	$L__BB0_164;
	ld.global.u8 	%rs55, [%rd33+10];
	and.b16  	%rs186, %rs23, 255;
	setp.gt.u16 	%p122, %rs55, %rs186;
	@%p122 bra 	$L__BB0_162;
	setp.lt.u16 	%p123, %rs55, %rs186;
	@%p123 bra 	$L__BB0_164;
	ld.global.u8 	%rs56, [%rd33+11];
	and.b16  	%rs188, %rs24, 255;
	setp.gt.u16 	%p124, %rs56, %rs188;
	@%p124 bra 	$L__BB0_162;
	setp.lt.u16 	%p125, %rs56, %rs188;
	@%p125 bra 	$L__BB0_164;
	ld.global.u8 	%rs57, [%rd33+12];
	setp.gt.u16 	%p126, %rs57, %rs25;
	@%p126 bra 	$L__BB0_162;
	setp.lt.u16 	%p127, %rs57, %rs25;
	@%p127 bra 	$L__BB0_164;
	ld.global.u8 	%rs58, [%rd33+13];
	and.b16  	%rs190, %rs26, 255;
	setp.gt.u16 	%p128, %rs58, %rs190;
	@%p128 bra 	$L__BB0_162;
	setp.lt.u16 	%p129, %rs58, %rs190;
	@%p129 bra 	$L__BB0_164;
	ld.global.u8 	%rs59, [%rd33+14];
	and.b16  	%rs192, %rs27, 255;
	setp.gt.u16 	%p130, %rs59, %rs192;
	@%p130 bra 	$L__BB0_162;
	setp.lt.u16 	%p131, %rs59, %rs192;
	@%p131 bra 	$L__BB0_164;
	ld.global.u8 	%rs60, [%rd33+15];
	and.b16  	%rs194, %rs28, 255;
	setp.gt.u16 	%p132, %rs60, %rs194;
	@%p132 bra 	$L__BB0_162;
	setp.lt.u16 	%p133, %rs60, %rs194;
	@%p133 bra 	$L__BB0_164;
	ld.global.u8 	%rs61, [%rd33+16];
	setp.gt.u16 	%p134, %rs61, %rs29;
	@%p134 bra 	$L__BB0_162;
	setp.lt.u16 	%p135, %rs61, %rs29;
	@%p135 bra 	$L__BB0_164;
	ld.global.u8 	%rs62, [%rd33+17];
	and.b16  	%rs196, %rs30, 255;
	setp.gt.u16 	%p136, %rs62, %rs196;
	@%p136 bra 	$L__BB0_162;
	setp.lt.u16 	%p137, %rs62, %rs196;
	@%p137 bra 	$L__BB0_164;
	ld.global.u8 	%rs63, [%rd33+18];
	and.b16  	%rs198, %rs31, 255;
	setp.gt.u16 	%p138, %rs63, %rs198;
	@%p138 bra 	$L__BB0_162;
	setp.lt.u16 	%p139, %rs63, %rs198;
	@%p139 bra 	$L__BB0_164;
	ld.global.u8 	%rs64, [%rd33+19];
	and.b16  	%rs200, %rs32, 255;
	setp.gt.u16 	%p140, %rs64, %rs200;
	@%p140 bra 	$L__BB0_162;
	setp.lt.u16 	%p141, %rs64, %rs200;
	@%p141 bra 	$L__BB0_164;
	ld.global.u8 	%rs65, [%rd33+20];
	setp.gt.u16 	%p142, %rs65, %rs33;
	@%p142 bra 	$L__BB0_162;
	setp.lt.u16 	%p143, %rs65, %rs33;
	@%p143 bra 	$L__BB0_164;
	ld.global.u8 	%rs66, [%rd33+21];
	and.b16  	%rs202, %rs34, 255;
	setp.gt.u16 	%p144, %rs66, %rs202;
	@%p144 bra 	$L__BB0_162;
	setp.lt.u16 	%p145, %rs66, %rs202;
	@%p145 bra 	$L__BB0_164;
	ld.global.u8 	%rs67, [%rd33+22];
	and.b16  	%rs204, %rs35, 255;
	setp.gt.u16 	%p146, %rs67, %rs204;
	@%p146 bra 	$L__BB0_162;
	setp.lt.u16 	%p147, %rs67, %rs204;
	@%p147 bra 	$L__BB0_164;
	ld.global.u8 	%rs68, [%rd33+23];
	and.b16  	%rs206, %rs36, 255;
	setp.gt.u16 	%p148, %rs68, %rs206;
	@%p148 bra 	$L__BB0_162;
	setp.lt.u16 	%p149, %rs68, %rs206;
	@%p149 bra 	$L__BB0_164;
	ld.global.u8 	%rs69, [%rd33+24];
	setp.gt.u16 	%p150, %rs69, %rs37;
	@%p150 bra 	$L__BB0_162;
	setp.lt.u16 	%p151, %rs69, %rs37;
	@%p151 bra 	$L__BB0_164;
	ld.global.u8 	%rs70, [%rd33+25];
	and.b16  	%rs208, %rs38, 255;
	setp.gt.u16 	%p152, %rs70, %rs208;
	@%p152 bra 	$L__BB0_162;
	setp.lt.u16 	%p153, %rs70, %rs208;
	@%p153 bra 	$L__BB0_164;
	ld.global.u8 	%rs71, [%rd33+26];
	and.b16  	%rs210, %rs39, 255;
	setp.gt.u16 	%p154, %rs71, %rs210;
	@%p154 bra 	$L__BB0_162;
	setp.lt.u16 	%p155, %rs71, %rs210;
	@%p155 bra 	$L__BB0_164;
	ld.global.u8 	%rs72, [%rd33+27];
	and.b16  	%rs212, %rs40, 255;
	setp.gt.u16 	%p156, %rs72, %rs212;
	@%p156 bra 	$L__BB0_162;
	setp.lt.u16 	%p157, %rs72, %rs212;
	@%p157 bra 	$L__BB0_164;
	ld.global.u8 	%rs73, [%rd33+28];
	setp.gt.u16 	%p158, %rs73, %rs41;
	@%p158 bra 	$L__BB0_162;
	setp.lt.u16 	%p159, %rs73, %rs41;
	@%p159 bra 	$L__BB0_164;
	ld.global.u8 	%rs74, [%rd33+29];
	and.b16  	%rs214, %rs42, 255;
	setp.gt.u16 	%p160, %rs74, %rs214;
	@%p160 bra 	$L__BB0_162;
	setp.lt.u16 	%p161, %rs74, %rs214;
	@%p161 bra 	$L__BB0_164;
	ld.global.u8 	%rs75, [%rd33+30];
	and.b16  	%rs216, %rs43, 255;
	setp.gt.u16 	%p162, %rs75, %rs216;
	@%p162 bra 	$L__BB0_162;
	setp.lt.u16 	%p163, %rs75, %rs216;
	@%p163 bra 	$L__BB0_164;
	ld.global.u8 	%rs218, [%rd33+31];
	and.b16  	%rs219, %rs44, 255;
	setp.lt.u16 	%p164, %rs218, %rs219;
	@%p164 bra 	$L__BB0_164;
$L__BB0_162:
	ld.param.u64 	%rd91, [qhash_mine_param_4];
	ld.param.u32 	%r1453, [qhash_mine_param_2];
	cvta.to.global.u64 	%rd87, %rd91;
	add.s32 	%r1449, %r1453, %r278;
	atom.relaxed.global.cas.b32 	%r1450, [%rd87], -1, %r1449;
	setp.ne.s32 	%p165, %r1450, -1;
	@%p165 bra 	$L__BB0_164;
	ld.param.u64 	%rd92, [qhash_mine_param_5];
	cvta.to.global.u64 	%rd88, %rd92;
	st.global.u8 	[%rd88], %rs13;
	st.global.u8 	[%rd88+1], %rs14;
	st.global.u8 	[%rd88+2], %rs15;
	st.global.u8 	[%rd88+3], %rs16;
	st.global.u8 	[%rd88+4], %rs17;
	st.global.u8 	[%rd88+5], %rs18;
	st.global.u8 	[%rd88+6], %rs19;
	st.global.u8 	[%rd88+7], %rs20;
	st.global.u8 	[%rd88+8], %rs21;
	st.global.u8 	[%rd88+9], %rs22;
	st.global.u8 	[%rd88+10], %rs23;
	st.global.u8 	[%rd88+11], %rs24;
	st.global.u8 	[%rd88+12], %rs25;
	st.global.u8 	[%rd88+13], %rs26;
	st.global.u8 	[%rd88+14], %rs27;
	st.global.u8 	[%rd88+15], %rs28;
	st.global.u8 	[%rd88+16], %rs29;
	st.global.u8 	[%rd88+17], %rs30;
	st.global.u8 	[%rd88+18], %rs31;
	st.global.u8 	[%rd88+19], %rs32;
	st.global.u8 	[%rd88+20], %rs33;
	st.global.u8 	[%rd88+21], %rs34;
	st.global.u8 	[%rd88+22], %rs35;
	st.global.u8 	[%rd88+23], %rs36;
	st.global.u8 	[%rd88+24], %rs37;
	st.global.u8 	[%rd88+25], %rs38;
	st.global.u8 	[%rd88+26], %rs39;
	st.global.u8 	[%rd88+27], %rs40;
	st.global.u8 	[%rd88+28], %rs41;
	st.global.u8 	[%rd88+29], %rs42;
	st.global.u8 	[%rd88+30], %rs43;
	st.global.u8 	[%rd88+31], %rs44;
$L__BB0_164:
	ret;

}
.func  (.param .align 16 .b8 func_retval0[16]) __internal_trig_reduction_slowpathd(
	.param .b64 __internal_trig_reduction_slowpathd_param_0
)
{
	.local .align 8 .b8 	__local_depot1[40];
	.reg .b64 	%SP;
	.reg .b64 	%SPL;
	.reg .pred 	%p<10>;
	.reg .b32 	%r<47>;
	.reg .b64 	%rd<74>;
	.reg .b64 	%fd<5>;

	mov.u64 	%SPL, __local_depot1;
	ld.param.f64 	%fd4, [__internal_trig_reduction_slowpathd_param_0];
	add.u64 	%rd1, %SPL, 0;
	{
	.reg .b32 %temp; 
	mov.b64 	{%temp, %r1}, %fd4;
	}
	shr.u32 	%r2, %r1, 20;
	and.b32  	%r3, %r2, 2047;
	setp.eq.s32 	%p1, %r3, 2047;
	mov.b32 	%r46, 0;
	@%p1 bra 	$L__BB1_9;
	add.s32 	%r20, %r3, -1024;
	mov.b64 	%rd20, %fd4;
	shl.b64 	%rd2, %rd20, 11;
	shr.u32 	%r4, %r20, 6;
	sub.s32 	%r45, 15, %r4;
	sub.s32 	%r21, 19, %r4;
	setp.lt.u32 	%p2, %r20, 128;
	selp.b32 	%r6, 18, %r21, %p2;
	setp.ge.s32 	%p3, %r45, %r6;
	mov.b64 	%rd70, 0;
	@%p3 bra 	$L__BB1_4;
	add.s32 	%r23, %r6, %r4;
	neg.s32 	%r43, %r23;
	or.b64  	%rd3, %rd2, -9223372036854775808;
	mov.b64 	%rd70, 0;
	mov.b32 	%r42, 0;
	mov.u64 	%rd25, __cudart_i2opi_d;
	mov.u32 	%r44, %r45;
$L__BB1_3:
	.pragma "nounroll";
	mul.wide.s32 	%rd22, %r42, 8;
	add.s64 	%rd23, %rd1, %rd22;
	mul.wide.s32 	%rd24, %r44, 8;
	add.s64 	%rd26, %rd25, %rd24;
	ld.global.nc.u64 	%rd27, [%rd26];
	{
	.reg .u32 %r0, %r1, %r2, %r3, %alo, %ahi, %blo, %bhi, %clo, %chi;
	mov.b64 	{%alo,%ahi}, %rd27;
	mov.b64 	{%blo,%bhi}, %rd3;
	mov.b64 	{%clo,%chi}, %rd70;
	mad.lo.cc.u32 	%r0, %alo, %blo, %clo;
	madc.hi.cc.u32 	%r1, %alo, %blo, %chi;
	madc.hi.u32 	%r2, %alo, %bhi, 0;
	mad.lo.cc.u32 	%r1, %alo, %bhi, %r1;
	madc.hi.cc.u32 	%r2, %ahi, %blo, %r2;
	madc.hi.u32 	%r3, %ahi, %bhi, 0;
	mad.lo.cc.u32 	%r1, %ahi, %blo, %r1;
	madc.lo.cc.u32 	%r2, %ahi, %bhi, %r2;
	addc.u32 	%r3, %r3, 0;
	mov.b64 	%rd28, {%r0,%r1};
	mov.b64 	%rd70, {%r2,%r3};
	}
	st.local.u64 	[%rd23], %rd28;
	add.s32 	%r44, %r44, 1;
	add.s32 	%r43, %r43, 1;
	add.s32 	%r42, %r42, 1;
	setp.ne.s32 	%p4, %r43, -15;
	mov.u32 	%r45, %r6;
	@%p4 bra 	$L__BB1_3;
$L__BB1_4:
	cvt.s64.s32 	%rd29, %r45;
	cvt.u64.u32 	%rd30, %r4;
	add.s64 	%rd31, %rd30, %rd29;
	shl.b64 	%rd32, %rd31, 3;
	add.s64 	%rd33, %rd1, %rd32;
	st.local.u64 	[%rd33+-120], %rd70;
	and.b32  	%r15, %r2, 63;
	ld.local.u64 	%rd72, [%rd1+16];
	ld.local.u64 	%rd71, [%rd1+24];
	setp.eq.s32 	%p5, %r15, 0;
	@%p5 bra 	$L__BB1_6;
	shl.b64 	%rd34, %rd71, %r15;
	shr.u64 	%rd35, %rd72, 1;
	xor.b32  	%r24, %r15, 63;
	shr.u64 	%rd36, %rd35, %r24;
	or.b64  	%rd71, %rd34, %rd36;
	ld.local.u64 	%rd37, [%rd1+8];
	shl.b64 	%rd38, %rd72, %r15;
	shr.u64 	%rd39, %rd37, 1;
	shr.u64 	%rd40, %rd39, %r24;
	or.b64  	%rd72, %rd38, %rd40;
$L__BB1_6:
	and.b32  	%r25, %r1, -2147483648;
	shr.u64 	%rd41, %rd71, 62;
	cvt.u32.u64 	%r26, %rd41;
	mov.b64 	{%r27, %r28}, %rd71;
	mov.b64 	{%r29, %r30}, %rd72;
	shf.l.wrap.b32 	%r31, %r30, %r27, 2;
	shf.l.wrap.b32 	%r32, %r27, %r28, 2;
	mov.b64 	%rd42, {%r31, %r32};
	shl.b64 	%rd43, %rd72, 2;
	shr.u64 	%rd44, %rd42, 63;
	cvt.u32.u64 	%r33, %rd44;
	add.s32 	%r34, %r33, %r26;
	setp.eq.s32 	%p6, %r25, 0;
	neg.s32 	%r35, %r34;
	selp.b32 	%r46, %r34, %r35, %p6;
	setp.gt.s64 	%p7, %rd42, -1;
	mov.b64 	%rd45, 0;
	{
	.reg .u32 %r0, %r1, %r2, %r3, %a0, %a1, %a2, %a3, %b0, %b1, %b2, %b3;
	mov.b64 	{%a0,%a1}, %rd45;
	mov.b64 	{%a2,%a3}, %rd45;
	mov.b64 	{%b0,%b1}, %rd43;
	mov.b64 	{%b2,%b3}, %rd42;
	sub.cc.u32 	%r0, %a0, %b0;
	subc.cc.u32 	%r1, %a1, %b1;
	subc.cc.u32 	%r2, %a2, %b2;
	subc.u32 	%r3, %a3, %b3;
	mov.b64 	%rd46, {%r0,%r1};
	mov.b64 	%rd47, {%r2,%r3};
	}
	xor.b32  	%r36, %r25, -2147483648;
	selp.b64 	%rd73, %rd42, %rd47, %p7;
	selp.b64 	%rd14, %rd43, %rd46, %p7;
	selp.b32 	%r17, %r25, %r36, %p7;
	clz.b64 	%r37, %rd73;
	cvt.u64.u32 	%rd15, %r37;
	setp.eq.s32 	%p8, %r37, 0;
	@%p8 bra 	$L__BB1_8;
	cvt.u32.u64 	%r38, %rd15;
	and.b32  	%r39, %r38, 63;
	shl.b64 	%rd48, %rd73, %r39;
	shr.u64 	%rd49, %rd14, 1;
	not.b32 	%r40, %r38;
	and.b32  	%r41, %r40, 63;
	shr.u64 	%rd50, %rd49, %r41;
	or.b64  	%rd73, %rd48, %rd50;
$L__BB1_8:
	mov.b64 	%rd51, -3958705157555305931;
	{
	.reg .u32 %r0, %r1, %r2, %r3, %alo, %ahi, %blo, %bhi;
	mov.b64 	{%alo,%ahi}, %rd73;
	mov.b64 	{%blo,%bhi}, %rd51;
	mul.lo.u32 	%r0, %alo, %blo;
	mul.hi.u32 	%r1, %alo, %blo;
	mad.lo.cc.u32 	%r1, %alo, %bhi, %r1;
	madc.hi.u32 	%r2, %alo, %bhi, 0;
	mad.lo.cc.u32 	%r1, %ahi, %blo, %r1;
	madc.hi.cc.u32 	%r2, %ahi, %blo, %r2;
	madc.hi.u32 	%r3, %ahi, %bhi, 0;
	mad.lo.cc.u32 	%r2, %ahi, %bhi, %r2;
	addc.u32 	%r3, %r3, 0;
	mov.b64 	%rd52, {%r0,%r1};
	mov.b64 	%rd53, {%r2,%r3};
	}
	setp.gt.s64 	%p9, %rd53, 0;
	{
	.reg .u32 %r0, %r1, %r2, %r3, %a0, %a1, %a2, %a3, %b0, %b1, %b2, %b3;
	mov.b64 	{%a0,%a1}, %rd52;
	mov.b64 	{%a2,%a3}, %rd53;
	mov.b64 	{%b0,%b1}, %rd52;
	mov.b64 	{%b2,%b3}, %rd53;
	add.cc.u32 	%r0, %a0, %b0;
	addc.cc.u32 	%r1, %a1, %b1;
	addc.cc.u32 	%r2, %a2, %b2;
	addc.u32 	%r3, %a3, %b3;
	mov.b64 	%rd54, {%r0,%r1};
	mov.b64 	%rd55, {%r2,%r3};
	}
	selp.b64 	%rd56, %rd55, %rd53, %p9;
	selp.s64 	%rd57, -1, 0, %p9;
	sub.s64 	%rd58, %rd57, %rd15;
	cvt.u64.u32 	%rd59, %r17;
	shl.b64 	%rd60, %rd59, 32;
	add.s64 	%rd61, %rd56, 1;
	shr.u64 	%rd62, %rd61, 10;
	add.s64 	%rd63, %rd62, 1;
	shr.u64 	%rd64, %rd63, 1;
	shl.b64 	%rd65, %rd58, 52;
	add.s64 	%rd66, %rd65, %rd64;
	add.s64 	%rd67, %rd66, 4602678819172646912;
	or.b64  	%rd68, %rd67, %rd60;
	mov.b64 	%fd4, %rd68;
$L__BB1_9:
	st.param.f64 	[func_retval0], %fd4;
	st.param.b32 	[func_retval0+8], %r46;
	ret;

}


// ===== COMPILED SASS (sm_100) =====

	.target	sm_100

	.elftype	@"ET_EXEC"


//--------------------- .note.nv.tkinfo           --------------------------
	.section	.note.nv.tkinfo,"",@"SHT_NOTE"
	.sectionflags	@"SHF_NOTE_NV_TKINFO"
	.tkinfo
        /*0018*/ 	.word	0x00000002
        /*0030*/ 	.string	""
        /*0030*/ 	.string	"ptxas"
        /*0030*/ 	.string	"Cuda compilation tools, release 13.0, V13.0.88"
        /*0030*/ 	.string	"Build cuda_13.0.r13.0/compiler.36424714_0"
        /*0030*/ 	.string	"-arch sm_100 -m 64 "



//--------------------- .note.nv.cuinfo           --------------------------
	.section	.note.nv.cuinfo,"",@"SHT_NOTE"
	.sectionflags	@"SHF_NOTE_NV_CUINFO"
        /*0018*/ 	.short	0x0002
        /*001a*/ 	.short	0x0064
        /*001c*/ 	.short	0x0082
	.zero		2


//--------------------- .nv.info                  --------------------------
	.section	.nv.info,"",@"SHT_CUDA_INFO"
	.align	4


	//----- nvinfo : EIATTR_REGCOUNT
	.align		4
        /*0000*/ 	.byte	0x04, 0x2f
        /*0002*/ 	.short	(.L_5 - .L_4)
	.align		4
.L_4:
        /*0004*/ 	.word	index@(qhash_mine)
        /*0008*/ 	.word	0x00000050


	//----- nvinfo : EIATTR_FRAME_SIZE
	.align		4
.L_5:
        /*000c*/ 	.byte	0x04, 0x11
        /*000e*/ 	.short	(.L_7 - .L_6)
	.align		4
.L_6:
        /*0010*/ 	.word	index@($qhash_mine$__internal_trig_reduction_slowpathd)
        /*0014*/ 	.word	0x000001f0


	//----- nvinfo : EIATTR_FRAME_SIZE
	.align		4
.L_7:
        /*0018*/ 	.byte	0x04, 0x11
        /*001a*/ 	.short	(.L_9 - .L_8)
	.align		4
.L_8:
        /*001c*/ 	.word	index@(qhash_mine)
        /*0020*/ 	.word	0x000001f0


	//----- nvinfo : EIATTR_MIN_STACK_SIZE
	.align		4
.L_9:
        /*0024*/ 	.byte	0x04, 0x12
        /*0026*/ 	.short	(.L_11 - .L_10)
	.align		4
.L_10:
        /*0028*/ 	.word	index@(qhash_mine)
        /*002c*/ 	.word	0x000001f0
.L_11:


//--------------------- .nv.compat                --------------------------
	.section	.nv.compat,"",@"SHT_CUDA_COMPAT_INFO"
	.align	4
        /*0000*/ 	.byte	0x02, 0x09, 0x00, 0x00, 0x02, 0x02, 0x01, 0x00, 0x02, 0x05, 0x05, 0x00, 0x03, 0x07, 0x01, 0x01
        /*0010*/ 	.byte	0x02, 0x03, 0x00, 0x00, 0x02, 0x06, 0x01, 0x00, 0x04, 0x0b, 0x08, 0x00, 0x01, 0x00, 0x00, 0x00
        /*0020*/ 	.byte	0x00, 0x00, 0x00, 0x00


//--------------------- .nv.info.qhash_mine       --------------------------
	.section	.nv.info.qhash_mine,"",@"SHT_CUDA_INFO"
	.sectionflags	@""
	.align	4


	//----- nvinfo : EIATTR_CUDA_API_VERSION
	.align		4
        /*0000*/ 	.byte	0x04, 0x37
        /*0002*/ 	.short	(.L_13 - .L_12)
.L_12:
        /*0004*/ 	.word	0x00000082


	//----- nvinfo : EIATTR_KPARAM_INFO
	.align		4
.L_13:
        /*0008*/ 	.byte	0x04, 0x17
        /*000a*/ 	.short	(.L_15 - .L_14)
.L_14:
        /*000c*/ 	.word	0x00000000
        /*0010*/ 	.short	0x0006
        /*0012*/ 	.short	0x0028
        /*0014*/ 	.byte	0x00, 0xf0, 0x11, 0x00


	//----- nvinfo : EIATTR_KPARAM_INFO
	.align		4
.L_15:
        /*0018*/ 	.byte	0x04, 0x17
        /*001a*/ 	.short	(.L_17 - .L_16)
.L_16:
        /*001c*/ 	.word	0x00000000
        /*0020*/ 	.short	0x0005
        /*0022*/ 	.short	0x0020
        /*0024*/ 	.byte	0x00, 0xf5, 0x21, 0x00


	//----- nvinfo : EIATTR_KPARAM_INFO
	.align		4
.L_17:
        /*0028*/ 	.byte	0x04, 0x17
        /*002a*/ 	.short	(.L_19 - .L_18)
.L_18:
        /*002c*/ 	.word	0x00000000
        /*0030*/ 	.short	0x0004
        /*0032*/ 	.short	0x0018
        /*0034*/ 	.byte	0x00, 0xf5, 0x21, 0x00


	//----- nvinfo : EIATTR_KPARAM_INFO
	.align		4
.L_19:
        /*0038*/ 	.byte	0x04, 0x17
        /*003a*/ 	.short	(.L_21 - .L_20)
.L_20:
        /*003c*/ 	.word	0x00000000
        /*0040*/ 	.short	0x0003
        /*0042*/ 	.short	0x0010
        /*0044*/ 	.byte	0x00, 0xf5, 0x21, 0x00


	//----- nvinfo : EIATTR_KPARAM_INFO
	.align		4
.L_21:
        /*0048*/ 	.byte	0x04, 0x17
        /*004a*/ 	.short	(.L_23 - .L_22)
.L_22:
        /*004c*/ 	.word	0x00000000
        /*0050*/ 	.short	0x0002
        /*0052*/ 	.short	0x000c
        /*0054*/ 	.byte	0x00, 0xf0, 0x11, 0x00


	//----- nvinfo : EIATTR_KPARAM_INFO
	.align		4
.L_23:
        /*0058*/ 	.byte	0x04, 0x17
        /*005a*/ 	.short	(.L_25 - .L_24)
.L_24:
        /*005c*/ 	.word	0x00000000
        /*0060*/ 	.short	0x0001
        /*0062*/ 	.short	0x0008
        /*0064*/ 	.byte	0x00, 0xf0, 0x11, 0x00


	//----- nvinfo : EIATTR_KPARAM_INFO
	.align		4
.L_25:
        /*0068*/ 	.byte	0x04, 0x17
        /*006a*/ 	.short	(.L_27 - .L_26)
.L_26:
        /*006c*/ 	.word	0x00000000
        /*0070*/ 	.short	0x0000
        /*0072*/ 	.short	0x0000
        /*0074*/ 	.byte	0x00, 0xf5, 0x21, 0x00


	//----- nvinfo : EIATTR_SPARSE_MMA_MASK
	.align		4
.L_27:
        /*0078*/ 	.byte	0x03, 0x50
        /*007a*/ 	.short	0x0000


	//----- nvinfo : EIATTR_MAXREG_COUNT
	.align		4
        /*007c*/ 	.byte	0x03, 0x1b
        /*007e*/ 	.short	0x00ff


	//----- nvinfo : EIATTR_MERCURY_ISA_VERSION
	.align		4
        /*0080*/ 	.byte	0x03, 0x5f
        /*0082*/ 	.short	0x0101


	//----- nvinfo : EIATTR_VRC_CTA_INIT_COUNT
	.align		4
        /*0084*/ 	.byte	0x02, 0x4a
	.zero		1
	.zero		1


	//----- nvinfo : EIATTR_EXIT_INSTR_OFFSETS
	.align		4
        /*0088*/ 	.byte	0x04, 0x1c
        /*008a*/ 	.short	(.L_29 - .L_28)


	//   ....[0]....
.L_28:
        /*008c*/ 	.word	0x000000a0


	//   ....[1]....
        /*0090*/ 	.word	0x0000d180


	//   ....[2]....
        /*0094*/ 	.word	0x0000d1e0


	//   ....[3]....
        /*0098*/ 	.word	0x0000d240


	//   ....[4]....
        /*009c*/ 	.word	0x0000d2a0


	//   ....[5]....
        /*00a0*/ 	.word	0x0000d2f0


	//   ....[6]....
        /*00a4*/ 	.word	0x0000d350


	//   ....[7]....
        /*00a8*/ 	.word	0x0000d3b0


	//   ....[8]....
        /*00ac*/ 	.word	0x0000d410


	//   ....[9]....
        /*00b0*/ 	.word	0x0000d460


	//   ....[10]....
        /*00b4*/ 	.word	0x0000d4c0


	//   ....[11]....
        /*00b8*/ 	.word	0x0000d520


	//   ....[12]....
        /*00bc*/ 	.word	0x0000d580


	//   ....[13]....
        /*00c0*/ 	.word	0x0000d5d0


	//   ....[14]....
        /*00c4*/ 	.word	0x0000d630


	//   ....[15]....
        /*00c8*/ 	.word	0x0000d690


	//   ....[16]....
        /*00cc*/ 	.word	0x0000d6f0


	//   ....[17]....
        /*00d0*/ 	.word	0x0000d740


	//   ....[18]....
        /*00d4*/ 	.word	0x0000d7a0


	//   ....[19]....
        /*00d8*/ 	.word	0x0000d800


	//   ....[20]....
        /*00dc*/ 	.word	0x0000d860


	//   ....[21]....
        /*00e0*/ 	.word	0x0000d8b0


	//   ....[22]....
        /*00e4*/ 	.word	0x0000d910


	//   ....[23]....
        /*00e8*/ 	.word	0x0000d970


	//   ....[24]....
        /*00ec*/ 	.word	0x0000d9d0


	//   ....[25]....
        /*00f0*/ 	.word	0x0000da20


	//   ....[26]....
        /*00f4*/ 	.word	0x0000da80


	//   ....[27]....
        /*00f8*/ 	.word	0x0000dae0


	//   ....[28]....
        /*00fc*/ 	.word	0x0000db40


	//   ....[29]....
        /*0100*/ 	.word	0x0000db90


	//   ....[30]....
        /*0104*/ 	.word	0x0000dbf0


	//   ....[31]....
        /*0108*/ 	.word	0x0000dc50


	//   ....[32]....
        /*010c*/ 	.word	0x0000dc90


	//   ....[33]....
        /*0110*/ 	.word	0x0000dd30


	//   ....[34]....
        /*0114*/ 	.word	0x0000df50


	//----- nvinfo : EIATTR_CRS_STACK_SIZE
	.align		4
.L_29:
        /*0118*/ 	.byte	0x04, 0x1e
        /*011a*/ 	.short	(.L_31 - .L_30)
.L_30:
        /*011c*/ 	.word	0x00000000


	//----- nvinfo : EIATTR_CBANK_PARAM_SIZE
	.align		4
.L_31:
        /*0120*/ 	.byte	0x03, 0x19
        /*0122*/ 	.short	0x002c


	//----- nvinfo : EIATTR_PARAM_CBANK
	.align		4
        /*0124*/ 	.byte	0x04, 0x0a
        /*0126*/ 	.short	(.L_33 - .L_32)
	.align		4
.L_32:
        /*0128*/ 	.word	index@(.nv.constant0.qhash_mine)
        /*012c*/ 	.short	0x0380
        /*012e*/ 	.short	0x002c


	//----- nvinfo : EIATTR_SW_WAR
	.align		4
.L_33:
        /*0130*/ 	.byte	0x04, 0x36
        /*0132*/ 	.short	(.L_35 - .L_34)
.L_34:
        /*0134*/ 	.word	0x00000008
.L_35:


//--------------------- .nv.callgraph             --------------------------
	.section	.nv.callgraph,"",@"SHT_CUDA_CALLGRAPH"
	.align	4
	.sectionentsize	8
	.align		4
        /*0000*/ 	.word	0x00000000
	.align		4
        /*0004*/ 	.word	0xffffffff
	.align		4
        /*0008*/ 	.word	0x00000000
	.align		4
        /*000c*/ 	.word	0xfffffffe
	.align		4
        /*0010*/ 	.word	0x00000000
	.align		4
        /*0014*/ 	.word	0xfffffffd
	.align		4
        /*0018*/ 	.word	0x00000000
	.align		4
        /*001c*/ 	.word	0xfffffffc


//--------------------- .nv.constant3             --------------------------
	.section	.nv.constant3,"a",@progbits
	.align	4
.nv.constant3:
	.type		K,@object
	.size		K,(H0 - K)
K:
        /*0000*/ 	.byte	0x98, 0x2f, 0x8a, 0x42, 0x91, 0x44, 0x37, 0x71, 0xcf, 0xfb, 0xc0, 0xb5, 0xa5, 0xdb, 0xb5, 0xe9
        /* <DEDUP_REMOVED lines=15> */
	.type		H0,@object
	.size		H0,(.L_1 - H0)
H0:
        /*0100*/ 	.byte	0x67, 0xe6, 0x09, 0x6a, 0x85, 0xae, 0x67, 0xbb, 0x72, 0xf3, 0x6e, 0x3c, 0x3a, 0xf5, 0x4f, 0xa5
        /*0110*/ 	.byte	0x7f, 0x52, 0x0e, 0x51, 0x8c, 0x68, 0x05, 0x9b, 0xab, 0xd9, 0x83, 0x1f, 0x19, 0xcd, 0xe0, 0x5b
.L_1:


//--------------------- .nv.constant4             --------------------------
	.section	.nv.constant4,"a",@progbits
	.align	8
	.align		8
.nv.constant4:
        /*0000*/ 	.dword	__cudart_i2opi_d
	.align		8
        /*0008*/ 	.dword	__cudart_sin_cos_coeffs


//--------------------- .text.qhash_mine          --------------------------
	.section	.text.qhash_mine,"ax",@progbits
	.align	128
        .global         qhash_mine
        .type           qhash_mine,@function
        .size           qhash_mine,(.L_x_93 - qhash_mine)
        .other          qhash_mine,@"STO_CUDA_ENTRY STV_DEFAULT"
qhash_mine:
.text.qhash_mine:
[----:B------:R-:W0:Y:S01]  /*0000*/  LDC R1, c[0x0][0x37c] ;  /* 0x0000df00ff017b82 */ /* 0x000e220000000800 */
[----:B------:R-:W1:Y:S07]  /*0010*/  S2R R65, SR_TID.X ;  /* 0x0000000000417919 */ /* 0x000e6e0000002100 */
[----:B------:R-:W1:Y:S01]  /*0020*/  S2UR UR4, SR_CTAID.X ;  /* 0x00000000000479c3 */ /* 0x000e620000002500 */
[----:B------:R-:W2:Y:S01]  /*0030*/  LDCU UR5, c[0x0][0x3a8] ;  /* 0x00007500ff0577ac */ /* 0x000ea20008000800 */
[----:B0-----:R-:W-:-:S05]  /*0040*/  VIADD R1, R1, 0xfffffe10 ;  /* 0xfffffe1001017836 */ /* 0x001fca0000000000 */
[C---:B------:R-:W-:Y:S01]  /*0050*/  R2UR UR7, R1.reuse ;  /* 0x00000000010772ca */ /* 0x040fe200000e0000 */
[----:B------:R-:W1:Y:S01]  /*0060*/  LDC R0, c[0x0][0x360] ;  /* 0x0000d800ff007b82 */ /* 0x000e620000000800 */
[----:B------:R-:W-:Y:S01]  /*0070*/  R2UR UR10, R1 ;  /* 0x00000000010a72ca */ /* 0x000fe200000e0000 */
[----:B-1----:R-:W-:-:S05]  /*0080*/  IMAD R0, R0, UR4, R65 ;  /* 0x0000000400007c24 */ /* 0x002fca000f8e0241 */
[----:B--2---:R-:W-:-:S13]  /*0090*/  ISETP.GE.U32.AND P0, PT, R0, UR5, PT ;  /* 0x0000000500007c0c */ /* 0x004fda000bf06070 */
[----:B------:R-:W-:Y:S05]  /*00a0*/  @P0 EXIT ;  /* 0x000000000000094d */ /* 0x000fea0003800000 */
[----:B------:R-:W0:Y:S01]  /*00b0*/  LDC.64 R6, c[0x0][0x380] ;  /* 0x0000e000ff067b82 */ /* 0x000e220000000a00 */
[----:B------:R-:W0:Y:S07]  /*00c0*/  LDCU.64 UR8, c[0x0][0x358] ;  /* 0x00006b00ff0877ac */ /* 0x000e2e0008000a00 */
[----:B------:R-:W1:Y:S01]  /*00d0*/  LDC.64 R4, c[0x0][0x380] ;  /* 0x0000e000ff047b82 */ /* 0x000e620000000a00 */
[----:B0-----:R-:W2:Y:S04]  /*00e0*/  LDG.E.U8 R0, desc[UR8][R6.64+0x1] ;  /* 0x0000010806007981 */ /* 0x001ea8000c1e1100 */
[----:B------:R-:W3:Y:S04]  /*00f0*/  LDG.E.U8 R47, desc[UR8][R6.64+0x11] ;  /* 0x00001108062f7981 */ /* 0x000ee8000c1e1100 */
[----:B-1----:R-:W2:Y:S04]  /*0100*/  LDG.E.U8 R21, desc[UR8][R4.64] ;  /* 0x0000000804157981 */ /* 0x002ea8000c1e1100 */
[----:B------:R-:W3:Y:S04]  /*0110*/  LDG.E.U8 R76, desc[UR8][R4.64+0x10] ;  /* 0x00001008044c7981 */ /* 0x000ee8000c1e1100 */
[----:B------:R-:W4:Y:S04]  /*0120*/  LDG.E.U8 R8, desc[UR8][R6.64+0x5] ;  /* 0x0000050806087981 */ /* 0x000f28000c1e1100 */
        /* <DEDUP_REMOVED lines=58> */
[----:B------:R-:W4:Y:S01]  /*04d0*/  LDG.E.U8 R19, desc[UR8][R6.64+0x3f] ;  /* 0x00003f0806137981 */ /* 0x000f22000c1e1100 */
[----:B------:R-:W0:Y:S03]  /*04e0*/  LDC.64 R2, c[0x0][0x380] ;  /* 0x0000e000ff027b82 */ /* 0x000e260000000a00 */
[----:B------:R-:W5:Y:S04]  /*04f0*/  LDG.E.U8 R25, desc[UR8][R6.64+0x40] ;  /* 0x0000400806197981 */ /* 0x000f68000c1e1100 */
[----:B------:R-:W5:Y:S04]  /*0500*/  LDG.E.U8 R24, desc[UR8][R6.64+0x41] ;  /* 0x0000410806187981 */ /* 0x000f68000c1e1100 */
[----:B------:R-:W5:Y:S04]  /*0510*/  LDG.E.U8 R22, desc[UR8][R6.64+0x43] ;  /* 0x0000430806167981 */ /* 0x000f68000c1e1100 */
[----:B------:R-:W5:Y:S04]  /*0520*/  LDG.E.U8 R28, desc[UR8][R6.64+0x47] ;  /* 0x00004708061c7981 */ /* 0x000f68000c1e1100 */
[----:B------:R-:W5:Y:S04]  /*0530*/  LDG.E.U8 R27, desc[UR8][R4.64+0x49] ;  /* 0x00004908041b7981 */ /* 0x000f68000c1e1100 */
[----:B------:R-:W5:Y:S04]  /*0540*/  LDG.E.U8 R29, desc[UR8][R4.64+0x4b] ;  /* 0x00004b08041d7981 */ /* 0x000f68000c1e1100 */
[----:B0-----:R-:W5:Y:S01]  /*0550*/  LDG.E.U8 R2, desc[UR8][R2.64+0x48] ;  /* 0x0000480802027981 */ /* 0x001f62000c1e1100 */
[----:B--2---:R-:W-:-:S03]  /*0560*/  IMAD R0, R21, 0x100, R0 ;  /* 0x0000010015007824 */ /* 0x004fc600078e0200 */
[----:B------:R-:W5:Y:S01]  /*0570*/  LDG.E.U8 R21, desc[UR8][R6.64+0x44] ;  /* 0x0000440806157981 */ /* 0x000f62000c1e1100 */
[----:B---3--:R-:W-:Y:S02]  /*0580*/  IMAD R47, R76, 0x100, R47 ;  /* 0x000001004c2f7824 */ /* 0x008fe400078e022f */
[----:B----4-:R-:W-:Y:S02]  /*0590*/  IMAD R8, R23, 0x100, R8 ;  /* 0x0000010017087824 */ /* 0x010fe400078e0208 */
[----:B------:R-:W5:Y:S01]  /*05a0*/  LDG.E.U8 R23, desc[UR8][R6.64+0x42] ;  /* 0x0000420806177981 */ /* 0x000f62000c1e1100 */
[----:B------:R-:W-:-:S03]  /*05b0*/  IMAD R75, R20, 0x100, R75 ;  /* 0x00000100144b7824 */ /* 0x000fc600078e024b */
[----:B------:R-:W5:Y:S01]  /*05c0*/  LDG.E.U8 R20, desc[UR8][R6.64+0x45] ;  /* 0x0000450806147981 */ /* 0x000f62000c1e1100 */
[----:B------:R-:W-:-:S03]  /*05d0*/  IMAD R77, R26, 0x100, R77 ;  /* 0x000001001a4d7824 */ /* 0x000fc600078e024d */
[----:B------:R-:W5:Y:S01]  /*05e0*/  LDG.E.U8 R26, desc[UR8][R4.64+0x4a] ;  /* 0x00004a08041a7981 */ /* 0x000f62000c1e1100 */
[----:B------:R-:W-:Y:S02]  /*05f0*/  IMAD R71, R74, 0x100, R71 ;  /* 0x000001004a477824 */ /* 0x000fe400078e0247 */
[----:B------:R-:W-:Y:S02]  /*0600*/  IMAD R70, R73, 0x100, R70 ;  /* 0x0000010049467824 */ /* 0x000fe400078e0246 */
[----:B------:R-:W-:Y:S02]  /*0610*/  IMAD R69, R72, 0x100, R69 ;  /* 0x0000010048457824 */ /* 0x000fe400078e0245 */
[----:B------:R-:W-:Y:S02]  /*0620*/  IMAD R66, R66, 0x100, R43 ;  /* 0x0000010042427824 */ /* 0x000fe400078e022b */
[----:B------:R-:W-:Y:S02]  /*0630*/  IMAD R67, R67, 0x100, R62 ;  /* 0x0000010043437824 */ /* 0x000fe400078e023e */
[----:B------:R-:W-:-:S02]  /*0640*/  IMAD R64, R64, 0x100, R61 ;  /* 0x0000010040407824 */ /* 0x000fc400078e023d */
[----:B------:R-:W-:Y:S02]  /*0650*/  IMAD R63, R63, 0x100, R60 ;  /* 0x000001003f3f7824 */ /* 0x000fe400078e023c */
[----:B------:R-:W-:Y:S02]  /*0660*/  IMAD R39, R58, 0x100, R39 ;  /* 0x000001003a277824 */ /* 0x000fe400078e0227 */
[----:B------:R-:W-:Y:S02]  /*0670*/  IMAD R57, R57, 0x100, R54 ;  /* 0x0000010039397824 */ /* 0x000fe400078e0236 */
[----:B------:R-:W-:Y:S02]  /*0680*/  IMAD R56, R56, 0x100, R53 ;  /* 0x0000010038387824 */ /* 0x000fe400078e0235 */
[----:B------:R-:W-:Y:S02]  /*0690*/  IMAD R55, R55, 0x100, R52 ;  /* 0x0000010037377824 */ /* 0x000fe400078e0234 */
[----:B------:R-:W-:-:S02]  /*06a0*/  IMAD R51, R0, 0x100, R51 ;  /* 0x0000010000337824 */ /* 0x000fc400078e0233 */
[----:B------:R0:W5:Y:S01]  /*06b0*/  LDG.E.U8 R0, desc[UR8][R6.64+0x46] ;  /* 0x0000460806007981 */ /* 0x000162000c1e1100 */
[----:B------:R-:W-:Y:S02]  /*06c0*/  IMAD R35, R8, 0x100, R35 ;  /* 0x0000010008237824 */ /* 0x000fe400078e0223 */
[----:B0-----:R-:W-:Y:S02]  /*06d0*/  IMAD R7, R47, 0x100, R68 ;  /* 0x000001002f077824 */ /* 0x001fe400078e0244 */
        /* <DEDUP_REMOVED lines=13> */
[----:B------:R-:W-:Y:S02]  /*07b0*/  IMAD.U32 R12, R7, 0x100, R12 ;  /* 0x00000100070c7824 */ /* 0x000fe400078e000c */
[----:B------:R-:W-:Y:S02]  /*07c0*/  IMAD.U32 R8, R51, 0x100, R36 ;  /* 0x0000010033087824 */ /* 0x000fe400078e0024 */
[----:B------:R-:W-:-:S02]  /*07d0*/  IMAD.U32 R9, R35, 0x100, R9 ;  /* 0x0000010023097824 */ /* 0x000fc400078e0009 */
[----:B------:R-:W-:Y:S02]  /*07e0*/  IMAD.U32 R10, R49, 0x100, R10 ;  /* 0x00000100310a7824 */ /* 0x000fe400078e000a */
[----:B------:R-:W-:Y:S02]  /*07f0*/  IMAD.U32 R11, R48, 0x100, R11 ;  /* 0x00000100300b7824 */ /* 0x000fe400078e000b */
[----:B------:R-:W-:Y:S02]  /*0800*/  IMAD.U32 R13, R46, 0x100, R13 ;  /* 0x000001002e0d7824 */ /* 0x000fe400078e000d */
[----:B------:R-:W-:Y:S02]  /*0810*/  IMAD.U32 R14, R45, 0x100, R14 ;  /* 0x000001002d0e7824 */ /* 0x000fe400078e000e */
[----:B------:R-:W-:Y:S02]  /*0820*/  IMAD.U32 R15, R44, 0x100, R15 ;  /* 0x000001002c0f7824 */ /* 0x000fe400078e000f */
[----:B------:R-:W-:-:S02]  /*0830*/  IMAD.U32 R4, R4, 0x100, R33 ;  /* 0x0000010004047824 */ /* 0x000fc400078e0021 */
[----:B------:R-:W-:Y:S02]  /*0840*/  IMAD.U32 R5, R5, 0x100, R32 ;  /* 0x0000010005057824 */ /* 0x000fe400078e0020 */
[----:B------:R-:W-:Y:S02]  /*0850*/  IMAD.U32 R6, R64, 0x100, R31 ;  /* 0x0000010040067824 */ /* 0x000fe400078e001f */
[----:B------:R-:W-:Y:S02]  /*0860*/  IMAD.U32 R7, R63, 0x100, R30 ;  /* 0x000001003f077824 */ /* 0x000fe400078e001e */
[----:B------:R-:W-:Y:S01]  /*0870*/  IMAD.U32 R16, R39, 0x100, R16 ;  /* 0x0000010027107824 */ /* 0x000fe200078e0010 */
[----:B------:R-:W0:Y:S01]  /*0880*/  LDC R30, c[0x0][0x360] ;  /* 0x0000d800ff1e7b82 */ /* 0x000e220000000800 */
[----:B------:R-:W-:Y:S02]  /*0890*/  IMAD.U32 R17, R38, 0x100, R17 ;  /* 0x0000010026117824 */ /* 0x000fe400078e0011 */
[----:B------:R-:W-:-:S02]  /*08a0*/  IMAD.U32 R18, R37, 0x100, R18 ;  /* 0x0000010025127824 */ /* 0x000fc400078e0012 */
[----:B------:R-:W-:Y:S01]  /*08b0*/  IMAD.U32 R19, R34, 0x100, R19 ;  /* 0x0000010022137824 */ /* 0x000fe200078e0013 */
[----:B------:R1:W-:Y:S04]  /*08c0*/  STL.128 [UR10], R8 ;  /* 0x00000008ff007987 */ /* 0x0003e80008100c0a */
[----:B------:R1:W-:Y:S04]  /*08d0*/  STL.128 [UR10+0x10], R12 ;  /* 0x0000100cff007987 */ /* 0x0003e80008100c0a */
[----:B------:R1:W-:Y:S04]  /*08e0*/  STL.128 [UR10+0x20], R4 ;  /* 0x00002004ff007987 */ /* 0x0003e80008100c0a */
[----:B------:R1:W-:Y:S01]  /*08f0*/  STL.128 [UR10+0x30], R16 ;  /* 0x00003010ff007987 */ /* 0x0003e20008100c0a */
[----:B------:R-:W-:Y:S01]  /*0900*/  UIADD3 UR6, UPT, UPT, UR10, 0x28, URZ ;  /* 0x000000280a067890 */ /* 0x000fe2000fffe0ff */
[----:B0-----:R-:W-:Y:S01]  /*0910*/  IMAD R65, R30, UR4, R65 ;  /* 0x000000041e417c24 */ /* 0x001fe2000f8e0241 */
[----:B------:R-:W-:-:S05]  /*0920*/  UMOV UR4, URZ ;  /* 0x000000ff00047c82 */ /* 0x000fca0008000000 */
[----:B-1----:R-:W-:-:S05]  /*0930*/  UMOV UR5, UR6 ;  /* 0x0000000600057c82 */ /* 0x002fca0008000000 */
.L_x_0:
[----:B------:R-:W2:Y:S04]  /*0940*/  LDL.64 R4, [UR5+0x10] ;  /* 0x00001005ff047983 */ /* 0x000ea80008100a00 */
[----:B0-----:R-:W3:Y:S04]  /*0950*/  LDL.128 R8, [UR5+-0x28] ;  /* 0xffffd805ff087983 */ /* 0x001ee80008100c00 */
[----:B------:R-:W4:Y:S04]  /*0960*/  LDL R7, [UR5+-0x4] ;  /* 0xfffffc05ff077983 */ /* 0x000f280008100800 */
[----:B------:R-:W4:Y:S04]  /*0970*/  LDL R19, [UR5+-0x18] ;  /* 0xffffe805ff137983 */ /* 0x000f280008100800 */
[----:B------:R-:W4:Y:S04]  /*0980*/  LDL R18, [UR5+0x8] ;  /* 0x00000805ff127983 */ /* 0x000f280008100800 */
[----:B------:R-:W4:Y:S01]  /*0990*/  LDL R17, [UR5+0x4] ;  /* 0x00000405ff117983 */ /* 0x000f220008100800 */
[----:B------:R-:W-:-:S04]  /*09a0*/  UIADD3 UR4, UPT, UPT, UR4, 0x4, URZ ;  /* 0x0000000404047890 */ /* 0x000fc8000fffe0ff */
[----:B------:R-:W-:Y:S01]  /*09b0*/  UISETP.NE.AND UP0, UPT, UR4, 0x30, UPT ;  /* 0x000000300400788c */ /* 0x000fe2000bf05270 */
[C-C-:B--2---:R-:W-:Y:S02]  /*09c0*/  SHF.L.W.U32.HI R3, R5.reuse, 0xf, R5.reuse ;  /* 0x0000000f05037819 */ /* 0x144fe40000010e05 */
[--C-:B------:R-:W-:Y:S02]  /*09d0*/  SHF.L.W.U32.HI R12, R5, 0xd, R5.reuse ;  /* 0x0000000d050c7819 */ /* 0x100fe40000010e05 */
[----:B------:R-:W-:Y:S02]  /*09e0*/  SHF.R.U32.HI R5, RZ, 0xa, R5 ;  /* 0x0000000aff057819 */ /* 0x000fe40000011605 */
[C---:B---3--:R-:W-:Y:S02]  /*09f0*/  SHF.L.W.U32.HI R13, R10.reuse, 0x19, R10 ;  /* 0x000000190a0d7819 */ /* 0x048fe40000010e0a */
[----:B------:R-:W-:Y:S02]  /*0a00*/  LOP3.LUT R3, R5, R3, R12, 0x96, !PT ;  /* 0x0000000305037212 */ /* 0x000fe400078e960c */
[----:B------:R-:W-:-:S02]  /*0a10*/  SHF.L.W.U32.HI R14, R10, 0xe, R10 ;  /* 0x0000000e0a0e7819 */ /* 0x000fc40000010e0a */
[----:B------:R-:W-:Y:S02]  /*0a20*/  SHF.R.U32.HI R15, RZ, 0x3, R10 ;  /* 0x00000003ff0f7819 */ /* 0x000fe4000001160a */
[----:B------:R-:W-:Y:S02]  /*0a30*/  IADD3 R16, PT, PT, R9, R3, R6 ;  /* 0x0000000309107210 */ /* 0x000fe40007ffe006 */
[C-C-:B------:R-:W-:Y:S02]  /*0a40*/  SHF.L.W.U32.HI R3, R4.reuse, 0xf, R4.reuse ;  /* 0x0000000f04037819 */ /* 0x140fe40000010e04 */
[--C-:B------:R-:W-:Y:S02]  /*0a50*/  SHF.L.W.U32.HI R6, R4, 0xd, R4.reuse ;  /* 0x0000000d04067819 */ /* 0x100fe40000010e04 */
[----:B------:R-:W-:Y:S02]  /*0a60*/  SHF.R.U32.HI R5, RZ, 0xa, R4 ;  /* 0x0000000aff057819 */ /* 0x000fe40000011604 */
[----:B------:R-:W-:-:S02]  /*0a70*/  LOP3.LUT R15, R15, R13, R14, 0x96, !PT ;  /* 0x0000000d0f0f7212 */ /* 0x000fc400078e960e */
[C-C-:B------:R-:W-:Y:S02]  /*0a80*/  SHF.L.W.U32.HI R12, R9.reuse, 0x19, R9.reuse ;  /* 0x00000019090c7819 */ /* 0x140fe40000010e09 */
[--C-:B------:R-:W-:Y:S02]  /*0a90*/  SHF.L.W.U32.HI R13, R9, 0xe, R9.reuse ;  /* 0x0000000e090d7819 */ /* 0x100fe40000010e09 */
[----:B------:R-:W-:Y:S01]  /*0aa0*/  SHF.R.U32.HI R14, RZ, 0x3, R9 ;  /* 0x00000003ff0e7819 */ /* 0x000fe20000011609 */
[----:B------:R-:W-:Y:S01]  /*0ab0*/  IMAD.IADD R9, R15, 0x1, R16 ;  /* 0x000000010f097824 */ /* 0x000fe200078e0210 */
[----:B------:R-:W-:Y:S02]  /*0ac0*/  LOP3.LUT R3, R5, R3, R6, 0x96, !PT ;  /* 0x0000000305037212 */ /* 0x000fe400078e9606 */
[----:B------:R-:W-:Y:S02]  /*0ad0*/  LOP3.LUT R12, R14, R12, R13, 0x96, !PT ;  /* 0x0000000c0e0c7212 */ /* 0x000fe400078e960d */
[----:B----4-:R-:W-:-:S02]  /*0ae0*/  IADD3 R3, PT, PT, R8, R3, R7 ;  /* 0x0000000308037210 */ /* 0x010fc40007ffe007 */
[C-C-:B------:R-:W-:Y:S02]  /*0af0*/  SHF.L.W.U32.HI R5, R9.reuse, 0xf, R9.reuse ;  /* 0x0000000f09057819 */ /* 0x140fe40000010e09 */
[----:B------:R-:W-:Y:S01]  /*0b00*/  SHF.L.W.U32.HI R6, R9, 0xd, R9 ;  /* 0x0000000d09067819 */ /* 0x000fe20000010e09 */
[----:B------:R-:W-:Y:S01]  /*0b10*/  IMAD.IADD R8, R12, 0x1, R3 ;  /* 0x000000010c087824 */ /* 0x000fe200078e0203 */
[----:B------:R-:W-:Y:S02]  /*0b20*/  SHF.R.U32.HI R13, RZ, 0xa, R9 ;  /* 0x0000000aff0d7819 */ /* 0x000fe40000011609 */
[----:B------:R-:W-:Y:S02]  /*0b30*/  SHF.L.W.U32.HI R15, R19, 0x19, R19 ;  /* 0x00000019130f7819 */ /* 0x000fe40000010e13 */
[----:B------:R-:W-:Y:S01]  /*0b40*/  LOP3.LUT R14, R13, R5, R6, 0x96, !PT ;  /* 0x000000050d0e7212 */ /* 0x000fe200078e9606 */
[----:B------:R0:W-:Y:S01]  /*0b50*/  STL.64 [UR5+0x18], R8 ;  /* 0x00001808ff007987 */ /* 0x0001e20008100a05 */
[----:B------:R-:W-:-:S02]  /*0b60*/  SHF.L.W.U32.HI R3, R8, 0xf, R8 ;  /* 0x0000000f08037819 */ /* 0x000fc40000010e08 */
[--C-:B------:R-:W-:Y:S02]  /*0b70*/  SHF.L.W.U32.HI R6, R8, 0xd, R8.reuse ;  /* 0x0000000d08067819 */ /* 0x100fe40000010e08 */
[----:B------:R-:W-:Y:S02]  /*0b80*/  SHF.R.U32.HI R5, RZ, 0xa, R8 ;  /* 0x0000000aff057819 */ /* 0x000fe40000011608 */
[----:B------:R-:W-:Y:S02]  /*0b90*/  SHF.L.W.U32.HI R16, R19, 0xe, R19 ;  /* 0x0000000e13107819 */ /* 0x000fe40000010e13 */
[C-C-:B------:R-:W-:Y:S02]  /*0ba0*/  SHF.L.W.U32.HI R7, R11.reuse, 0x19, R11.reuse ;  /* 0x000000190b077819 */ /* 0x140fe40000010e0b */
[--C-:B------:R-:W-:Y:S02]  /*0bb0*/  SHF.L.W.U32.HI R12, R11, 0xe, R11.reuse ;  /* 0x0000000e0b0c7819 */ /* 0x100fe40000010e0b */
[----:B------:R-:W-:-:S02]  /*0bc0*/  SHF.R.U32.HI R13, RZ, 0x3, R11 ;  /* 0x00000003ff0d7819 */ /* 0x000fc4000001160b */
[----:B------:R-:W-:Y:S02]  /*0bd0*/  SHF.R.U32.HI R19, RZ, 0x3, R19 ;  /* 0x00000003ff137819 */ /* 0x000fe40000011613 */
[----:B------:R-:W-:Y:S01]  /*0be0*/  LOP3.LUT R3, R5, R3, R6, 0x96, !PT ;  /* 0x0000000305037212 */ /* 0x000fe200078e9606 */
[----:B------:R-:W-:Y:S01]  /*0bf0*/  IMAD.MOV.U32 R6, RZ, RZ, R4 ;  /* 0x000000ffff067224 */ /* 0x000fe200078e0004 */
[----:B------:R-:W-:Y:S02]  /*0c00*/  LOP3.LUT R7, R13, R7, R12, 0x96, !PT ;  /* 0x000000070d077212 */ /* 0x000fe400078e960c */
[----:B------:R-:W-:Y:S02]  /*0c10*/  IADD3 R14, PT, PT, R11, R14, R18 ;  /* 0x0000000e0b0e7210 */ /* 0x000fe40007ffe012 */
[----:B------:R-:W-:Y:S02]  /*0c20*/  LOP3.LUT R15, R19, R15, R16, 0x96, !PT ;  /* 0x0000000f130f7212 */ /* 0x000fe400078e9610 */
[----:B------:R-:W-:-:S03]  /*0c30*/  IADD3 R10, PT, PT, R10, R3, R17 ;  /* 0x000000030a0a7210 */ /* 0x000fc60007ffe011 */
[----:B------:R-:W-:Y:S02]  /*0c40*/  IMAD.IADD R14, R15, 0x1, R14 ;  /* 0x000000010f0e7824 */ /* 0x000fe400078e020e */
[----:B------:R-:W-:-:S03]  /*0c50*/  IMAD.IADD R7, R7, 0x1, R10 ;  /* 0x0000000107077824 */ /* 0x000fc600078e020a */
[----:B------:R0:W-:Y:S04]  /*0c60*/  STL [UR5+0x24], R14 ;  /* 0x0000240eff007987 */ /* 0x0001e80008100805 */
[----:B------:R0:W-:Y:S01]  /*0c70*/  STL [UR5+0x20], R7 ;  /* 0x00002007ff007987 */ /* 0x0001e20008100805 */
[----:B------:R-:W-:Y:S01]  /*0c80*/  UIADD3 UR5, UPT, UPT, UR5, 0x10, URZ ;  /* 0x0000001005057890 */ /* 0x000fe2000fffe0ff */
[----:B------:R-:W-:Y:S11]  /*0c90*/  BRA.U UP0, `(.L_x_0) ;  /* 0xfffffffd00287547 */ /* 0x000ff6000b83ffff */
[----:B------:R-:W1:Y:S01]  /*0ca0*/  LDCU.64 UR12, c[0x3][0x108] ;  /* 0x00c02100ff0c77ac */ /* 0x000e620008000a00 */
[----:B------:R-:W2:Y:S01]  /*0cb0*/  LDCU.64 UR14, c[0x3][0x110] ;  /* 0x00c02200ff0e77ac */ /* 0x000ea20008000a00 */
[----:B------:R-:W3:Y:S01]  /*0cc0*/  LDCU.64 UR16, c[0x3][0x118] ;  /* 0x00c02300ff1077ac */ /* 0x000ee20008000a00 */
[----:B------:R-:W4:Y:S01]  /*0cd0*/  LDCU.64 UR4, c[0x3][0x100] ;  /* 0x00c02000ff0477ac */ /* 0x000f220008000a00 */
[----:B-1----:R-:W-:Y:S02]  /*0ce0*/  IMAD.U32 R13, RZ, RZ, UR12 ;  /* 0x0000000cff0d7e24 */ /* 0x002fe4000f8e00ff */
[----:B0-----:R-:W-:Y:S02]  /*0cf0*/  IMAD.U32 R14, RZ, RZ, UR13 ;  /* 0x0000000dff0e7e24 */ /* 0x001fe4000f8e00ff */
[----:B--2---:R-:W-:Y:S02]  /*0d00*/  IMAD.U32 R9, RZ, RZ, UR14 ;  /* 0x0000000eff097e24 */ /* 0x004fe4000f8e00ff */
[----:B------:R-:W-:-:S02]  /*0d10*/  IMAD.U32 R8, RZ, RZ, UR15 ;  /* 0x0000000fff087e24 */ /* 0x000fc4000f8e00ff */
[----:B---3--:R-:W-:Y:S02]  /*0d20*/  IMAD.U32 R10, RZ, RZ, UR16 ;  /* 0x00000010ff0a7e24 */ /* 0x008fe4000f8e00ff */
[----:B------:R-:W-:Y:S02]  /*0d30*/  IMAD.U32 R3, RZ, RZ, UR17 ;  /* 0x00000011ff037e24 */ /* 0x000fe4000f8e00ff */
[----:B----4-:R-:W-:Y:S01]  /*0d40*/  IMAD.U32 R11, RZ, RZ, UR4 ;  /* 0x00000004ff0b7e24 */ /* 0x010fe2000f8e00ff */
[----:B------:R-:W-:Y:S01]  /*0d50*/  UMOV UR4, URZ ;  /* 0x000000ff00047c82 */ /* 0x000fe20008000000 */
[----:B------:R-:W-:Y:S01]  /*0d60*/  IMAD.U32 R12, RZ, RZ, UR5 ;  /* 0x00000005ff0c7e24 */ /* 0x000fe2000f8e00ff */
[----:B------:R-:W-:-:S06]  /*0d70*/  UMOV UR5, URZ ;  /* 0x000000ff00057c82 */ /* 0x000fcc0008000000 */
.L_x_1:
[----:B------:R-:W-:Y:S01]  /*0d80*/  IMAD.U32 R4, RZ, RZ, UR10 ;  /* 0x0000000aff047e24 */ /* 0x000fe2000f8e00ff */
[----:B------:R-:W0:Y:S05]  /*0d90*/  LDCU.64 UR12, c[0x3][UR5] ;  /* 0x00c00000050c77ac */ /* 0x000e2a0008000a00 */
[----:B------:R-:W0:Y:S01]  /*0da0*/  LDL.128 R4, [R4+UR5] ;  /* 0x0000000504047983 */ /* 0x000e220008100c00 */
[C-C-:B------:R-:W-:Y:S01]  /*0db0*/  SHF.L.W.U32.HI R15, R9.reuse, 0x1a, R9.reuse ;  /* 0x0000001a090f7819 */ /* 0x140fe20000010e09 */
[----:B------:R-:W-:Y:S01]  /*0dc0*/  UIADD3 UR4, UPT, UPT, UR4, 0x4, URZ ;  /* 0x0000000404047890 */ /* 0x000fe2000fffe0ff */
[C-C-:B------:R-:W-:Y:S02]  /*0dd0*/  SHF.L.W.U32.HI R16, R9.reuse, 0x15, R9.reuse ;  /* 0x0000001509107819 */ /* 0x140fe40000010e09 */
[----:B------:R-:W-:Y:S01]  /*0de0*/  SHF.L.W.U32.HI R17, R9, 0x7, R9 ;  /* 0x0000000709117819 */ /* 0x000fe20000010e09 */
[----:B------:R-:W-:-:S03]  /*0df0*/  UISETP.NE.AND UP0, UPT, UR4, 0x40, UPT ;  /* 0x000000400400788c */ /* 0x000fc6000bf05270 */
[----:B------:R-:W-:Y:S02]  /*0e00*/  LOP3.LUT R16, R17, R15, R16, 0x96, !PT ;  /* 0x0000000f11107212 */ /* 0x000fe400078e9610 */
[----:B------:R-:W-:-:S04]  /*0e10*/  LOP3.LUT R15, R10, R9, R8, 0xb8, !PT ;  /* 0x000000090a0f7212 */ /* 0x000fc800078eb808 */
[----:B------:R-:W-:-:S04]  /*0e20*/  IADD3 R15, PT, PT, R16, R15, R3 ;  /* 0x0000000f100f7210 */ /* 0x000fc80007ffe003 */
[----:B0-----:R-:W-:Y:S02]  /*0e30*/  IADD3 R15, PT, PT, R4, UR12, R15 ;  /* 0x0000000c040f7c10 */ /* 0x001fe4000fffe00f */
[----:B------:R-:W-:-:S03]  /*0e40*/  SHF.L.W.U32.HI R4, R11, 0x1e, R11 ;  /* 0x0000001e0b047819 */ /* 0x000fc60000010e0b */
[----:B------:R-:W-:-:S05]  /*0e50*/  IMAD.IADD R3, R15, 0x1, R14 ;  /* 0x000000010f037824 */ /* 0x000fca00078e020e */
[C-C-:B------:R-:W-:Y:S02]  /*0e60*/  SHF.L.W.U32.HI R14, R3.reuse, 0x1a, R3.reuse ;  /* 0x0000001a030e7819 */ /* 0x140fe40000010e03 */
[C-C-:B------:R-:W-:Y:S02]  /*0e70*/  SHF.L.W.U32.HI R17, R3.reuse, 0x15, R3.reuse ;  /* 0x0000001503117819 */ /* 0x140fe40000010e03 */
[----:B------:R-:W-:Y:S02]  /*0e80*/  SHF.L.W.U32.HI R16, R3, 0x7, R3 ;  /* 0x0000000703107819 */ /* 0x000fe40000010e03 */
[----:B------:R-:W-:Y:S02]  /*0e90*/  LOP3.LUT R18, R8, R3, R9, 0xb8, !PT ;  /* 0x0000000308127212 */ /* 0x000fe400078eb809 */
[----:B------:R-:W-:Y:S02]  /*0ea0*/  LOP3.LUT R19, R16, R14, R17, 0x96, !PT ;  /* 0x0000000e10137212 */ /* 0x000fe400078e9611 */
[----:B------:R-:W-:-:S02]  /*0eb0*/  SHF.L.W.U32.HI R17, R11, 0x13, R11 ;  /* 0x000000130b117819 */ /* 0x000fc40000010e0b */
[--C-:B------:R-:W-:Y:S02]  /*0ec0*/  SHF.L.W.U32.HI R14, R11, 0xa, R11.reuse ;  /* 0x0000000a0b0e7819 */ /* 0x100fe40000010e0b */
[----:B------:R-:W-:Y:S02]  /*0ed0*/  IADD3 R18, PT, PT, R19, R18, R10 ;  /* 0x0000001213127210 */ /* 0x000fe40007ffe00a */
[----:B------:R-:W-:Y:S02]  /*0ee0*/  LOP3.LUT R10, R12, R13, R11, 0xe8, !PT ;  /* 0x0000000d0c0a7212 */ /* 0x000fe400078ee80b */
[----:B------:R-:W-:Y:S02]  /*0ef0*/  LOP3.LUT R14, R14, R4, R17, 0x96, !PT ;  /* 0x000000040e0e7212 */ /* 0x000fe400078e9611 */
[----:B------:R-:W-:Y:S01]  /*0f00*/  IADD3 R18, PT, PT, R5, UR13, R18 ;  /* 0x0000000d05127c10 */ /* 0x000fe2000fffe012 */
[----:B------:R-:W0:Y:S01]  /*0f10*/  LDCU.64 UR12, c[0x3][UR5+0x8] ;  /* 0x00c00100050c77ac */ /* 0x000e220008000a00 */
[----:B------:R-:W-:-:S03]  /*0f20*/  IADD3 R14, PT, PT, R15, R14, R10 ;  /* 0x0000000e0f0e7210 */ /* 0x000fc60007ffe00a */
[----:B------:R-:W-:Y:S01]  /*0f30*/  IMAD.IADD R10, R18, 0x1, R13 ;  /* 0x00000001120a7824 */ /* 0x000fe200078e020d */
[C-C-:B------:R-:W-:Y:S01]  /*0f40*/  SHF.L.W.U32.HI R4, R14.reuse, 0x1e, R14.reuse ;  /* 0x0000001e0e047819 */ /* 0x140fe20000010e0e */
[----:B------:R-:W-:Y:S01]  /*0f50*/  UIADD3 UR5, UPT, UPT, UR5, 0x10, URZ ;  /* 0x0000001005057890 */ /* 0x000fe2000fffe0ff */
[C-C-:B------:R-:W-:Y:S02]  /*0f60*/  SHF.L.W.U32.HI R5, R14.reuse, 0x13, R14.reuse ;  /* 0x000000130e057819 */ /* 0x140fe40000010e0e */
[----:B------:R-:W-:Y:S02]  /*0f70*/  SHF.L.W.U32.HI R13, R14, 0xa, R14 ;  /* 0x0000000a0e0d7819 */ /* 0x000fe40000010e0e */
[C-C-:B------:R-:W-:Y:S02]  /*0f80*/  SHF.L.W.U32.HI R15, R10.reuse, 0x1a, R10.reuse ;  /* 0x0000001a0a0f7819 */ /* 0x140fe40000010e0a */
[C-C-:B------:R-:W-:Y:S02]  /*0f90*/  SHF.L.W.U32.HI R16, R10.reuse, 0x15, R10.reuse ;  /* 0x000000150a107819 */ /* 0x140fe40000010e0a */
[----:B------:R-:W-:-:S02]  /*0fa0*/  SHF.L.W.U32.HI R17, R10, 0x7, R10 ;  /* 0x000000070a117819 */ /* 0x000fc40000010e0a */
[----:B------:R-:W-:Y:S02]  /*0fb0*/  LOP3.LUT R13, R13, R4, R5, 0x96, !PT ;  /* 0x000000040d0d7212 */ /* 0x000fe400078e9605 */
[----:B------:R-:W-:Y:S02]  /*0fc0*/  LOP3.LUT R15, R17, R15, R16, 0x96, !PT ;  /* 0x0000000f110f7212 */ /* 0x000fe400078e9610 */
[----:B------:R-:W-:Y:S02]  /*0fd0*/  LOP3.LUT R5, R9, R10, R3, 0xb8, !PT ;  /* 0x0000000a09057212 */ /* 0x000fe400078eb803 */
[----:B------:R-:W-:Y:S02]  /*0fe0*/  LOP3.LUT R4, R11, R12, R14, 0xe8, !PT ;  /* 0x0000000c0b047212 */ /* 0x000fe400078ee80e */
[----:B------:R-:W-:Y:S02]  /*0ff0*/  IADD3 R5, PT, PT, R15, R5, R8 ;  /* 0x000000050f057210 */ /* 0x000fe40007ffe008 */
[----:B------:R-:W-:-:S02]  /*1000*/  IADD3 R13, PT, PT, R18, R13, R4 ;  /* 0x0000000d120d7210 */ /* 0x000fc40007ffe004 */
[----:B0-----:R-:W-:Y:S02]  /*1010*/  IADD3 R5, PT, PT, R6, UR12, R5 ;  /* 0x0000000c06057c10 */ /* 0x001fe4000fffe005 */
[C-C-:B------:R-:W-:Y:S02]  /*1020*/  SHF.L.W.U32.HI R4, R13.reuse, 0x1e, R13.reuse ;  /* 0x0000001e0d047819 */ /* 0x140fe40000010e0d */
[--C-:B------:R-:W-:Y:S01]  /*1030*/  SHF.L.W.U32.HI R15, R13, 0x13, R13.reuse ;  /* 0x000000130d0f7819 */ /* 0x100fe20000010e0d */
[----:B------:R-:W-:Y:S01]  /*1040*/  IMAD.IADD R8, R5, 0x1, R12 ;  /* 0x0000000105087824 */ /* 0x000fe200078e020c */
[--C-:B------:R-:W-:Y:S02]  /*1050*/  SHF.L.W.U32.HI R6, R13, 0xa, R13.reuse ;  /* 0x0000000a0d067819 */ /* 0x100fe40000010e0d */
[----:B------:R-:W-:Y:S02]  /*1060*/  LOP3.LUT R12, R14, R11, R13, 0xe8, !PT ;  /* 0x0000000b0e0c7212 */ /* 0x000fe400078ee80d */
[----:B------:R-:W-:-:S02]  /*1070*/  LOP3.LUT R4, R6, R4, R15, 0x96, !PT ;  /* 0x0000000406047212 */ /* 0x000fc400078e960f */
[C-C-:B------:R-:W-:Y:S02]  /*1080*/  SHF.L.W.U32.HI R6, R8.reuse, 0x1a, R8.reuse ;  /* 0x0000001a08067819 */ /* 0x140fe40000010e08 */
[C-C-:B------:R-:W-:Y:S02]  /*1090*/  SHF.L.W.U32.HI R15, R8.reuse, 0x15, R8.reuse ;  /* 0x00000015080f7819 */ /* 0x140fe40000010e08 */
[----:B------:R-:W-:Y:S02]  /*10a0*/  SHF.L.W.U32.HI R16, R8, 0x7, R8 ;  /* 0x0000000708107819 */ /* 0x000fe40000010e08 */
[----:B------:R-:W-:Y:S02]  /*10b0*/  IADD3 R12, PT, PT, R5, R4, R12 ;  /* 0x00000004050c7210 */ /* 0x000fe40007ffe00c */
[----:B------:R-:W-:Y:S02]  /*10c0*/  LOP3.LUT R6, R16, R6, R15, 0x96, !PT ;  /* 0x0000000610067212 */ /* 0x000fe400078e960f */
[----:B------:R-:W-:-:S02]  /*10d0*/  LOP3.LUT R4, R3, R8, R10, 0xb8, !PT ;  /* 0x0000000803047212 */ /* 0x000fc400078eb80a */
[--C-:B------:R-:W-:Y:S02]  /*10e0*/  SHF.L.W.U32.HI R5, R12, 0x1e, R12.reuse ;  /* 0x0000001e0c057819 */ /* 0x100fe40000010e0c */
[----:B------:R-:W-:Y:S02]  /*10f0*/  IADD3 R4, PT, PT, R6, R4, R9 ;  /* 0x0000000406047210 */ /* 0x000fe40007ffe009 */
[C-C-:B------:R-:W-:Y:S02]  /*1100*/  SHF.L.W.U32.HI R16, R12.reuse, 0x13, R12.reuse ;  /* 0x000000130c107819 */ /* 0x140fe40000010e0c */
[----:B------:R-:W-:Y:S02]  /*1110*/  SHF.L.W.U32.HI R15, R12, 0xa, R12 ;  /* 0x0000000a0c0f7819 */ /* 0x000fe40000010e0c */
[----:B------:R-:W-:Y:S02]  /*1120*/  IADD3 R4, PT, PT, R7, UR13, R4 ;  /* 0x0000000d07047c10 */ /* 0x000fe4000fffe004 */
[----:B------:R-:W-:-:S02]  /*1130*/  LOP3.LUT R5, R15, R5, R16, 0x96, !PT ;  /* 0x000000050f057212 */ /* 0x000fc400078e9610 */
[----:B------:R-:W-:Y:S01]  /*1140*/  LOP3.LUT R6, R13, R14, R12, 0xe8, !PT ;  /* 0x0000000e0d067212 */ /* 0x000fe200078ee80c */
[----:B------:R-:W-:-:S03]  /*1150*/  IMAD.IADD R9, R4, 0x1, R11 ;  /* 0x0000000104097824 */ /* 0x000fc600078e020b */
[----:B------:R-:W-:Y:S01]  /*1160*/  IADD3 R11, PT, PT, R4, R5, R6 ;  /* 0x00000005040b7210 */ /* 0x000fe20007ffe006 */
[----:B------:R-:W-:Y:S06]  /*1170*/  BRA.U UP0, `(.L_x_1) ;  /* 0xfffffffd00007547 */ /* 0x000fec000b83ffff */
[----:B------:R-:W0:Y:S01]  /*1180*/  LDCU UR4, c[0x0][0x38c] ;  /* 0x00007180ff0477ac */ /* 0x000e220008000800 */
[----:B-----5:R-:W-:Y:S01]  /*1190*/  IMAD.U32 R24, R24, 0x10000, RZ ;  /* 0x0001000018187824 */ /* 0x020fe200078e00ff */
[----:B------:R-:W-:Y:S01]  /*11a0*/  CS2R R18, SRZ ;  /* 0x0000000000127805 */ /* 0x000fe2000001ff00 */
[----:B------:R-:W-:Y:S01]  /*11b0*/  IMAD.U32 R20, R20, 0x10000, RZ ;  /* 0x0001000014147824 */ /* 0x000fe200078e00ff */
[----:B------:R-:W-:Y:S01]  /*11c0*/  STL.128 [UR10+0x20], RZ ;  /* 0x000020ffff007987 */ /* 0x000fe20008100c0a */
[----:B------:R-:W-:Y:S01]  /*11d0*/  IMAD.U32 R27, R27, 0x10000, RZ ;  /* 0x000100001b1b7824 */ /* 0x000fe200078e00ff */
[----:B------:R-:W-:Y:S01]  /*11e0*/  LOP3.LUT R24, R24, 0xff0000, RZ, 0xc0, !PT ;  /* 0x00ff000018187812 */ /* 0x000fe200078ec0ff */
[----:B------:R-:W-:Y:S01]  /*11f0*/  IMAD.MOV.U32 R16, RZ, RZ, -0x80000000 ;  /* 0x80000000ff107424 */ /* 0x000fe200078e00ff */
[----:B------:R-:W-:Y:S01]  /*1200*/  LOP3.LUT R20, R20, 0xff0000, RZ, 0xc0, !PT ;  /* 0x00ff000014147812 */ /* 0x000fe200078ec0ff */
[----:B------:R-:W-:Y:S01]  /*1210*/  IMAD.MOV.U32 R17, RZ, RZ, RZ ;  /* 0x000000ffff117224 */ /* 0x000fe200078e00ff */
[----:B------:R-:W-:Y:S01]  /*1220*/  LOP3.LUT R27, R27, 0xff0000, RZ, 0xc0, !PT ;  /* 0x00ff00001b1b7812 */ /* 0x000fe200078ec0ff */
[----:B------:R-:W-:Y:S01]  /*1230*/  IMAD R24, R25, 0x1000000, R24 ;  /* 0x0100000019187824 */ /* 0x000fe200078e0218 */
[----:B------:R-:W1:Y:S01]  /*1240*/  LDCU.128 UR12, c[0x3][0x100] ;  /* 0x00c02000ff0c77ac */ /* 0x000e620008000c00 */
[----:B------:R-:W-:Y:S01]  /*1250*/  IMAD R21, R21, 0x1000000, R20 ;  /* 0x0100000015157824 */ /* 0x000fe200078e0214 */
[----:B------:R2:W-:Y:S01]  /*1260*/  STL.128 [UR10+0x10], R16 ;  /* 0x00001010ff007987 */ /* 0x0005e20008100c0a */
[----:B------:R-:W-:Y:S01]  /*1270*/  IMAD R27, R2, 0x1000000, R27 ;  /* 0x01000000021b7824 */ /* 0x000fe200078e021b */
[----:B------:R-:W3:Y:S01]  /*1280*/  LDCU.128 UR16, c[0x3][0x110] ;  /* 0x00c02200ff1077ac */ /* 0x000ee20008000c00 */
[----:B------:R-:W-:-:S02]  /*1290*/  IMAD R23, R23, 0x100, R24 ;  /* 0x0000010017177824 */ /* 0x000fc400078e0218 */
[----:B0-----:R-:W-:Y:S01]  /*12a0*/  VIADD R7, R65, UR4 ;  /* 0x0000000441077c36 */ /* 0x001fe20008000000 */
[----:B------:R-:W-:Y:S01]  /*12b0*/  UMOV UR4, URZ ;  /* 0x000000ff00047c82 */ /* 0x000fe20008000000 */
[----:B------:R-:W-:Y:S01]  /*12c0*/  IMAD R5, R0, 0x100, R21 ;  /* 0x0000010000057824 */ /* 0x000fe200078e0215 */
[----:B------:R-:W-:Y:S01]  /*12d0*/  CS2R R20, SRZ ;  /* 0x0000000000147805 */ /* 0x000fe2000001ff00 */
[----:B------:R-:W-:Y:S01]  /*12e0*/  IMAD R6, R26, 0x100, R27 ;  /* 0x000001001a067824 */ /* 0x000fe200078e021b */
[----:B------:R-:W-:Y:S01]  /*12f0*/  PRMT R7, R7, 0x123, RZ ;  /* 0x0000012307077816 */ /* 0x000fe200000000ff */
[----:B------:R-:W-:Y:S02]  /*1300*/  IMAD.IADD R4, R22, 0x1, R23 ;  /* 0x0000000116047824 */ /* 0x000fe400078e0217 */
[----:B------:R-:W-:Y:S02]  /*1310*/  IMAD.IADD R5, R28, 0x1, R5 ;  /* 0x000000011c057824 */ /* 0x000fe400078e0205 */
[----:B------:R-:W-:-:S02]  /*1320*/  IMAD.IADD R6, R29, 0x1, R6 ;  /* 0x000000011d067824 */ /* 0x000fc400078e0206 */
[----:B------:R-:W-:Y:S02]  /*1330*/  IMAD.MOV.U32 R23, RZ, RZ, 0x280 ;  /* 0x00000280ff177424 */ /* 0x000fe400078e00ff */
[----:B------:R-:W-:Y:S01]  /*1340*/  IMAD.MOV.U32 R22, RZ, RZ, RZ ;  /* 0x000000ffff167224 */ /* 0x000fe200078e00ff */
[----:B------:R2:W-:Y:S01]  /*1350*/  STL.128 [UR10], R4 ;  /* 0x00000004ff007987 */ /* 0x0005e20008100c0a */
[----:B-1----:R-:W-:Y:S02]  /*1360*/  VIADD R11, R11, UR12 ;  /* 0x0000000c0b0b7c36 */ /* 0x002fe40008000000 */
[----:B------:R-:W-:Y:S01]  /*1370*/  VIADD R12, R12, UR13 ;  /* 0x0000000d0c0c7c36 */ /* 0x000fe20008000000 */
[----:B------:R2:W-:Y:S01]  /*1380*/  STL.128 [UR10+0x30], R20 ;  /* 0x00003014ff007987 */ /* 0x0005e20008100c0a */
[----:B------:R-:W-:Y:S02]  /*1390*/  VIADD R13, R13, UR14 ;  /* 0x0000000e0d0d7c36 */ /* 0x000fe40008000000 */
[----:B------:R-:W-:-:S02]  /*13a0*/  VIADD R14, R14, UR15 ;  /* 0x0000000f0e0e7c36 */ /* 0x000fc40008000000 */
[----:B---3--:R-:W-:Y:S02]  /*13b0*/  VIADD R9, R9, UR16 ;  /* 0x0000001009097c36 */ /* 0x008fe40008000000 */
[----:B------:R-:W-:Y:S02]  /*13c0*/  VIADD R37, R8, UR17 ;  /* 0x0000001108257c36 */ /* 0x000fe40008000000 */
[----:B------:R-:W-:Y:S02]  /*13d0*/  VIADD R10, R10, UR18 ;  /* 0x000000120a0a7c36 */ /* 0x000fe40008000000 */
[----:B------:R-:W-:Y:S02]  /*13e0*/  VIADD R39, R3, UR19 ;  /* 0x0000001303277c36 */ /* 0x000fe40008000000 */
[----:B------:R-:W-:-:S07]  /*13f0*/  IMAD.MOV.U32 R0, RZ, RZ, RZ ;  /* 0x000000ffff007224 */ /* 0x000fce00078e00ff */
.L_x_2:
[----:B------:R-:W3:Y:S04]  /*1400*/  LDL.64 R2, [UR6+0x10] ;  /* 0x00001006ff027983 */ /* 0x000ee80008100a00 */
[----:B0-2---:R-:W2:Y:S04]  /*1410*/  LDL.128 R4, [UR6+-0x28] ;  /* 0xffffd806ff047983 */ /* 0x005ea80008100c00 */
[----:B------:R-:W4:Y:S04]  /*1420*/  LDL R15, [UR6+-0x4] ;  /* 0xfffffc06ff0f7983 */ /* 0x000f280008100800 */
[----:B------:R-:W5:Y:S04]  /*1430*/  LDL R23, [UR6+-0x18] ;  /* 0xffffe806ff177983 */ /* 0x000f680008100800 */
[----:B------:R-:W5:Y:S04]  /*1440*/  LDL R22, [UR6+0x8] ;  /* 0x00000806ff167983 */ /* 0x000f680008100800 */
[----:B------:R-:W5:Y:S01]  /*1450*/  LDL R21, [UR6+0x4] ;  /* 0x00000406ff157983 */ /* 0x000f620008100800 */
[----:B------:R-:W-:-:S02]  /*1460*/  UIADD3 UR4, UPT, UPT, UR4, 0x4, URZ ;  /* 0x0000000404047890 */ /* 0x000fc4000fffe0ff */
[----:B------:R-:W-:Y:S02]  /*1470*/  UIADD3 UR5, UPT, UPT, UR6, 0x10, URZ ;  /* 0x0000001006057890 */ /* 0x000fe4000fffe0ff */
[----:B------:R-:W-:Y:S01]  /*1480*/  UISETP.NE.AND UP0, UPT, UR4, 0x30, UPT ;  /* 0x000000300400788c */ /* 0x000fe2000bf05270 */
[C-C-:B---3--:R-:W-:Y:S02]  /*1490*/  SHF.L.W.U32.HI R8, R3.reuse, 0xf, R3.reuse ;  /* 0x0000000f03087819 */ /* 0x148fe40000010e03 */
[--C-:B------:R-:W-:Y:S02]  /*14a0*/  SHF.L.W.U32.HI R17, R3, 0xd, R3.reuse ;  /* 0x0000000d03117819 */ /* 0x100fe40000010e03 */
[----:B------:R-:W-:Y:S02]  /*14b0*/  SHF.R.U32.HI R3, RZ, 0xa, R3 ;  /* 0x0000000aff037819 */ /* 0x000fe40000011603 */
[----:B--2---:R-:W-:Y:S02]  /*14c0*/  SHF.L.W.U32.HI R16, R6, 0x19, R6 ;  /* 0x0000001906107819 */ /* 0x004fe40000010e06 */
[----:B------:R-:W-:-:S02]  /*14d0*/  LOP3.LUT R3, R3, R8, R17, 0x96, !PT ;  /* 0x0000000803037212 */ /* 0x000fc400078e9611 */
[--C-:B------:R-:W-:Y:S02]  /*14e0*/  SHF.L.W.U32.HI R19, R6, 0xe, R6.reuse ;  /* 0x0000000e06137819 */ /* 0x100fe40000010e06 */
[----:B------:R-:W-:Y:S02]  /*14f0*/  SHF.R.U32.HI R18, RZ, 0x3, R6 ;  /* 0x00000003ff127819 */ /* 0x000fe40000011606 */
[----:B------:R-:W-:Y:S02]  /*1500*/  IADD3 R20, PT, PT, R5, R3, R0 ;  /* 0x0000000305147210 */ /* 0x000fe40007ffe000 */
[C-C-:B------:R-:W-:Y:S02]  /*1510*/  SHF.L.W.U32.HI R0, R2.reuse, 0xf, R2.reuse ;  /* 0x0000000f02007819 */ /* 0x140fe40000010e02 */
[--C-:B------:R-:W-:Y:S02]  /*1520*/  SHF.L.W.U32.HI R3, R2, 0xd, R2.reuse ;  /* 0x0000000d02037819 */ /* 0x100fe40000010e02 */
[----:B------:R-:W-:-:S02]  /*1530*/  SHF.R.U32.HI R8, RZ, 0xa, R2 ;  /* 0x0000000aff087819 */ /* 0x000fc40000011602 */
[----:B------:R-:W-:Y:S02]  /*1540*/  LOP3.LUT R19, R18, R16, R19, 0x96, !PT ;  /* 0x0000001012137212 */ /* 0x000fe400078e9613 */
[C-C-:B------:R-:W-:Y:S02]  /*1550*/  SHF.L.W.U32.HI R16, R5.reuse, 0x19, R5.reuse ;  /* 0x0000001905107819 */ /* 0x140fe40000010e05 */
[--C-:B------:R-:W-:Y:S02]  /*1560*/  SHF.L.W.U32.HI R17, R5, 0xe, R5.reuse ;  /* 0x0000000e05117819 */ /* 0x100fe40000010e05 */
[----:B------:R-:W-:Y:S01]  /*1570*/  SHF.R.U32.HI R18, RZ, 0x3, R5 ;  /* 0x00000003ff127819 */ /* 0x000fe20000011605 */
[----:B------:R-:W-:Y:S01]  /*1580*/  IMAD.IADD R5, R19, 0x1, R20 ;  /* 0x0000000113057824 */ /* 0x000fe200078e0214 */
[----:B------:R-:W-:Y:S02]  /*1590*/  LOP3.LUT R3, R8, R0, R3, 0x96, !PT ;  /* 0x0000000008037212 */ /* 0x000fe400078e9603 */
[----:B------:R-:W-:-:S02]  /*15a0*/  LOP3.LUT R16, R18, R16, R17, 0x96, !PT ;  /* 0x0000001012107212 */ /* 0x000fc400078e9611 */
[----:B----4-:R-:W-:Y:S02]  /*15b0*/  IADD3 R3, PT, PT, R4, R3, R15 ;  /* 0x0000000304037210 */ /* 0x010fe40007ffe00f */
[C-C-:B------:R-:W-:Y:S02]  /*15c0*/  SHF.L.W.U32.HI R0, R5.reuse, 0xf, R5.reuse ;  /* 0x0000000f05007819 */ /* 0x140fe40000010e05 */
[----:B------:R-:W-:Y:S01]  /*15d0*/  SHF.L.W.U32.HI R17, R5, 0xd, R5 ;  /* 0x0000000d05117819 */ /* 0x000fe20000010e05 */
[----:B------:R-:W-:Y:S01]  /*15e0*/  IMAD.IADD R4, R16, 0x1, R3 ;  /* 0x0000000110047824 */ /* 0x000fe200078e0203 */
[----:B------:R-:W-:Y:S02]  /*15f0*/  SHF.R.U32.HI R8, RZ, 0xa, R5 ;  /* 0x0000000aff087819 */ /* 0x000fe40000011605 */
[----:B-----5:R-:W-:Y:S02]  /*1600*/  SHF.L.W.U32.HI R19, R23, 0x19, R23 ;  /* 0x0000001917137819 */ /* 0x020fe40000010e17 */
        /* <DEDUP_REMOVED lines=20> */
[----:B------:R-:W-:Y:S01]  /*1750*/  UMOV UR6, UR5 ;  /* 0x0000000500067c82 */ /* 0x000fe20008000000 */
[----:B------:R-:W-:Y:S05]  /*1760*/  BRA.U UP0, `(.L_x_2) ;  /* 0xfffffffd00247547 */ /* 0x000fea000b83ffff */
[----:B------:R-:W-:Y:S01]  /*1770*/  IMAD.MOV.U32 R8, RZ, RZ, R11 ;  /* 0x000000ffff087224 */ /* 0x000fe200078e000b */
[----:B------:R-:W-:Y:S01]  /*1780*/  UIADD3 UR6, UPT, UPT, UR7, 0x140, URZ ;  /* 0x0000014007067890 */ /* 0x000fe2000fffe0ff */
[----:B------:R-:W-:Y:S01]  /*1790*/  IMAD.MOV.U32 R17, RZ, RZ, R12 ;  /* 0x000000ffff117224 */ /* 0x000fe200078e000c */
[----:B------:R-:W-:Y:S01]  /*17a0*/  UMOV UR4, URZ ;  /* 0x000000ff00047c82 */ /* 0x000fe20008000000 */
[----:B------:R-:W-:Y:S01]  /*17b0*/  IMAD.MOV.U32 R16, RZ, RZ, R13 ;  /* 0x000000ffff107224 */ /* 0x000fe200078e000d */
[----:B------:R-:W-:Y:S01]  /*17c0*/  UMOV UR5, URZ ;  /* 0x000000ff00057c82 */ /* 0x000fe20008000000 */
[----:B------:R-:W-:Y:S02]  /*17d0*/  IMAD.MOV.U32 R19, RZ, RZ, R14 ;  /* 0x000000ffff137224 */ /* 0x000fe400078e000e */
[----:B------:R-:W-:Y:S02]  /*17e0*/  IMAD.MOV.U32 R2, RZ, RZ, R9 ;  /* 0x000000ffff027224 */ /* 0x000fe400078e0009 */
[----:B------:R-:W-:-:S02]  /*17f0*/  IMAD.MOV.U32 R15, RZ, RZ, R37 ;  /* 0x000000ffff0f7224 */ /* 0x000fc400078e0025 */
[----:B------:R-:W-:Y:S02]  /*1800*/  IMAD.MOV.U32 R3, RZ, RZ, R10 ;  /* 0x000000ffff037224 */ /* 0x000fe400078e000a */
[----:B------:R-:W-:-:S07]  /*1810*/  IMAD.MOV.U32 R0, RZ, RZ, R39 ;  /* 0x000000ffff007224 */ /* 0x000fce00078e0027 */
.L_x_3:
[----:B0-----:R-:W-:Y:S01]  /*1820*/  IMAD.U32 R5, RZ, RZ, UR10 ;  /* 0x0000000aff057e24 */ /* 0x001fe2000f8e00ff */
        /* <DEDUP_REMOVED lines=9> */
[----:B------:R-:W-:Y:S02]  /*18c0*/  IADD3 R21, PT, PT, R21, R18, R0 ;  /* 0x0000001215157210 */ /* 0x000fe40007ffe000 */
[----:B------:R-:W-:Y:S02]  /*18d0*/  SHF.L.W.U32.HI R18, R8, 0x1e, R8 ;  /* 0x0000001e08127819 */ /* 0x000fe40000010e08 */
[----:B0-----:R-:W-:-:S05]  /*18e0*/  IADD3 R4, PT, PT, R4, UR12, R21 ;  /* 0x0000000c04047c10 */ /* 0x001fca000fffe015 */
        /* <DEDUP_REMOVED lines=17> */
[----:B------:R-:W-:Y:S02]  /*1a00*/  SHF.L.W.U32.HI R21, R19, 0x13, R19 ;  /* 0x0000001313157819 */ /* 0x000fe40000010e13 */
[C-C-:B------:R-:W-:Y:S02]  /*1a10*/  SHF.L.W.U32.HI R18, R3.reuse, 0x1a, R3.reuse ;  /* 0x0000001a03127819 */ /* 0x140fe40000010e03 */
[C-C-:B------:R-:W-:Y:S02]  /*1a20*/  SHF.L.W.U32.HI R23, R3.reuse, 0x15, R3.reuse ;  /* 0x0000001503177819 */ /* 0x140fe40000010e03 */
[----:B------:R-:W-:Y:S02]  /*1a30*/  SHF.L.W.U32.HI R20, R3, 0x7, R3 ;  /* 0x0000000703147819 */ /* 0x000fe40000010e03 */
[----:B------:R-:W-:-:S02]  /*1a40*/  SHF.L.W.U32.HI R16, R19, 0xa, R19 ;  /* 0x0000000a13107819 */ /* 0x000fc40000010e13 */
[----:B------:R-:W-:Y:S02]  /*1a50*/  LOP3.LUT R18, R20, R18, R23, 0x96, !PT ;  /* 0x0000001214127212 */ /* 0x000fe400078e9617 */
[----:B------:R-:W-:Y:S02]  /*1a60*/  LOP3.LUT R20, R2, R3, R0, 0xb8, !PT ;  /* 0x0000000302147212 */ /* 0x000fe400078eb800 */
[----:B------:R-:W-:Y:S02]  /*1a70*/  LOP3.LUT R16, R16, R4, R21, 0x96, !PT ;  /* 0x0000000410107212 */ /* 0x000fe400078e9615 */
[----:B------:R-:W-:Y:S02]  /*1a80*/  IADD3 R15, PT, PT, R18, R20, R15 ;  /* 0x00000014120f7210 */ /* 0x000fe40007ffe00f */
[----:B------:R-:W-:Y:S02]  /*1a90*/  LOP3.LUT R4, R8, R17, R19, 0xe8, !PT ;  /* 0x0000001108047212 */ /* 0x000fe400078ee813 */
[----:B0-----:R-:W-:-:S02]  /*1aa0*/  IADD3 R6, PT, PT, R6, UR12, R15 ;  /* 0x0000000c06067c10 */ /* 0x001fc4000fffe00f */
[----:B------:R-:W-:-:S03]  /*1ab0*/  IADD3 R16, PT, PT, R5, R16, R4 ;  /* 0x0000001005107210 */ /* 0x000fc60007ffe004 */
[----:B------:R-:W-:Y:S01]  /*1ac0*/  IMAD.IADD R15, R6, 0x1, R17 ;  /* 0x00000001060f7824 */ /* 0x000fe200078e0211 */
[C-C-:B------:R-:W-:Y:S02]  /*1ad0*/  SHF.L.W.U32.HI R4, R16.reuse, 0x1e, R16.reuse ;  /* 0x0000001e10047819 */ /* 0x140fe40000010e10 */
[C-C-:B------:R-:W-:Y:S02]  /*1ae0*/  SHF.L.W.U32.HI R5, R16.reuse, 0x13, R16.reuse ;  /* 0x0000001310057819 */ /* 0x140fe40000010e10 */
[----:B------:R-:W-:Y:S02]  /*1af0*/  SHF.L.W.U32.HI R18, R16, 0xa, R16 ;  /* 0x0000000a10127819 */ /* 0x000fe40000010e10 */
[C---:B------:R-:W-:Y:S02]  /*1b00*/  SHF.L.W.U32.HI R21, R15.reuse, 0x15, R15 ;  /* 0x000000150f157819 */ /* 0x040fe40000010e0f */
[----:B------:R-:W-:Y:S02]  /*1b10*/  LOP3.LUT R5, R18, R4, R5, 0x96, !PT ;  /* 0x0000000412057212 */ /* 0x000fe400078e9605 */
[----:B------:R-:W-:-:S02]  /*1b20*/  SHF.L.W.U32.HI R4, R15, 0x1a, R15 ;  /* 0x0000001a0f047819 */ /* 0x000fc40000010e0f */
[----:B------:R-:W-:Y:S02]  /*1b30*/  SHF.L.W.U32.HI R18, R15, 0x7, R15 ;  /* 0x000000070f127819 */ /* 0x000fe40000010e0f */
[----:B------:R-:W-:Y:S02]  /*1b40*/  LOP3.LUT R17, R19, R8, R16, 0xe8, !PT ;  /* 0x0000000813117212 */ /* 0x000fe400078ee810 */
[----:B------:R-:W-:Y:S02]  /*1b50*/  LOP3.LUT R21, R18, R4, R21, 0x96, !PT ;  /* 0x0000000412157212 */ /* 0x000fe400078e9615 */
[----:B------:R-:W-:Y:S02]  /*1b60*/  LOP3.LUT R4, R0, R15, R3, 0xb8, !PT ;  /* 0x0000000f00047212 */ /* 0x000fe400078eb803 */
[----:B------:R-:W-:Y:S02]  /*1b70*/  IADD3 R17, PT, PT, R6, R5, R17 ;  /* 0x0000000506117210 */ /* 0x000fe40007ffe011 */
[----:B------:R-:W-:-:S02]  /*1b80*/  IADD3 R4, PT, PT, R21, R4, R2 ;  /* 0x0000000415047210 */ /* 0x000fc40007ffe002 */
[C-C-:B------:R-:W-:Y:S02]  /*1b90*/  SHF.L.W.U32.HI R5, R17.reuse, 0x1e, R17.reuse ;  /* 0x0000001e11057819 */ /* 0x140fe40000010e11 */
[C-C-:B------:R-:W-:Y:S02]  /*1ba0*/  SHF.L.W.U32.HI R6, R17.reuse, 0x13, R17.reuse ;  /* 0x0000001311067819 */ /* 0x140fe40000010e11 */
[--C-:B------:R-:W-:Y:S02]  /*1bb0*/  SHF.L.W.U32.HI R18, R17, 0xa, R17.reuse ;  /* 0x0000000a11127819 */ /* 0x100fe40000010e11 */
[----:B------:R-:W-:Y:S02]  /*1bc0*/  IADD3 R7, PT, PT, R7, UR13, R4 ;  /* 0x0000000d07077c10 */ /* 0x000fe4000fffe004 */
[----:B------:R-:W-:Y:S02]  /*1bd0*/  LOP3.LUT R6, R18, R5, R6, 0x96, !PT ;  /* 0x0000000512067212 */ /* 0x000fe400078e9606 */
[----:B------:R-:W-:Y:S01]  /*1be0*/  LOP3.LUT R4, R16, R19, R17, 0xe8, !PT ;  /* 0x0000001310047212 */ /* 0x000fe200078ee811 */
[----:B------:R-:W-:-:S03]  /*1bf0*/  IMAD.IADD R2, R7, 0x1, R8 ;  /* 0x0000000107027824 */ /* 0x000fc600078e0208 */
[----:B------:R-:W-:Y:S01]  /*1c00*/  IADD3 R8, PT, PT, R7, R6, R4 ;  /* 0x0000000607087210 */ /* 0x000fe20007ffe004 */
[----:B------:R-:W-:Y:S06]  /*1c10*/  BRA.U UP0, `(.L_x_3) ;  /* 0xfffffffd00007547 */ /* 0x000fec000b83ffff */
[----:B------:R-:W-:Y:S01]  /*1c20*/  IMAD.IADD R40, R11, 0x1, R8 ;  /* 0x000000010b287824 */ /* 0x000fe200078e0208 */
[----:B------:R0:W-:Y:S01]  /*1c30*/  STL.128 [R1+0x140], RZ ;  /* 0x000140ff01007387 */ /* 0x0001e20000100c00 */
[----:B------:R-:W-:Y:S01]  /*1c40*/  IMAD.IADD R41, R12, 0x1, R17 ;  /* 0x000000010c297824 */ /* 0x000fe200078e0211 */
[----:B------:R-:W-:Y:S01]  /*1c50*/  UIADD3 UR11, UPT, UPT, UR7, 0x110, URZ ;  /* 0x00000110070b7890 */ /* 0x000fe2000fffe0ff */
[----:B------:R-:W-:Y:S01]  /*1c60*/  IMAD.IADD R42, R13, 0x1, R16 ;  /* 0x000000010d2a7824 */ /* 0x000fe200078e0210 */
[----:B------:R-:W-:Y:S01]  /*1c70*/  SHF.R.U32.HI R64, RZ, 0x18, R40 ;  /* 0x00000018ff407819 */ /* 0x000fe20000011628 */
[----:B------:R-:W-:Y:S01]  /*1c80*/  IMAD.IADD R43, R14, 0x1, R19 ;  /* 0x000000010e2b7824 */ /* 0x000fe200078e0213 */
[----:B------:R-:W-:Y:S01]  /*1c90*/  SHF.R.U32.HI R61, RZ, 0x18, R41 ;  /* 0x00000018ff3d7819 */ /* 0x000fe20000011629 */
[----:B------:R-:W-:Y:S01]  /*1ca0*/  IMAD.IADD R37, R37, 0x1, R15 ;  /* 0x0000000125257824 */ /* 0x000fe200078e020f */
[----:B------:R-:W-:Y:S01]  /*1cb0*/  LOP3.LUT R4, R41, 0xf0, RZ, 0xc0, !PT ;  /* 0x000000f029047812 */ /* 0x000fe200078ec0ff */
[----:B------:R-:W-:Y:S01]  /*1cc0*/  IMAD.IADD R36, R9, 0x1, R2 ;  /* 0x0000000109247824 */ /* 0x000fe200078e0202 */
[----:B------:R-:W-:Y:S01]  /*1cd0*/  SHF.R.U32.HI R5, RZ, 0x1c, R40 ;  /* 0x0000001cff057819 */ /* 0x000fe20000011628 */
[----:B------:R-:W-:Y:S01]  /*1ce0*/  IMAD.IADD R39, R39, 0x1, R0 ;  /* 0x0000000127277824 */ /* 0x000fe200078e0200 */
[----:B------:R-:W-:Y:S01]  /*1cf0*/  LOP3.LUT R8, R64, 0xf, RZ, 0xc0, !PT ;  /* 0x0000000f40087812 */ /* 0x000fe200078ec0ff */
[----:B------:R-:W-:Y:S01]  /*1d00*/  IMAD.IADD R38, R10, 0x1, R3 ;  /* 0x000000010a267824 */ /* 0x000fe200078e0203 */
[----:B------:R-:W-:Y:S01]  /*1d10*/  SHF.R.U32.HI R6, RZ, 0x1c, R41 ;  /* 0x0000001cff067819 */ /* 0x000fe20000011629 */
[----:B------:R0:W-:Y:S01]  /*1d20*/  STL.128 [R1+0x150], RZ ;  /* 0x000150ff01007387 */ /* 0x0001e20000100c00 */
[----:B------:R-:W-:Y:S01]  /*1d30*/  LOP3.LUT R11, R61, 0xf, RZ, 0xc0, !PT ;  /* 0x0000000f3d0b7812 */ /* 0x000fe200078ec0ff */
[----:B------:R-:W1:Y:S01]  /*1d40*/  LDCU.64 UR14, c[0x4][0x8] ;  /* 0x01000100ff0e77ac */ /* 0x000e620008000a00 */
[----:B------:R-:W-:Y:S01]  /*1d50*/  SHF.R.U32.HI R7, RZ, 0x4, R4 ;  /* 0x00000004ff077819 */ /* 0x000fe20000011604 */
[----:B------:R0:W-:Y:S01]  /*1d60*/  STL.128 [R1+0x160], RZ ;  /* 0x000160ff01007387 */ /* 0x0001e20000100c00 */
[----:B------:R-:W-:Y:S01]  /*1d70*/  PRMT R4, R5, 0x3340, R8 ;  /* 0x0000334005047816 */ /* 0x000fe20000000008 */
[----:B------:R-:W-:Y:S01]  /*1d80*/  UIADD3 UR7, UPT, UPT, UR7, 0x130, URZ ;  /* 0x0000013007077890 */ /* 0x000fe2000fffe0ff */
[--C-:B------:R-:W-:Y:S01]  /*1d90*/  SHF.R.U32.HI R58, RZ, 0x18, R42.reuse ;  /* 0x00000018ff3a7819 */ /* 0x100fe2000001162a */
[----:B------:R0:W-:Y:S01]  /*1da0*/  STL.128 [R1+0x170], RZ ;  /* 0x000170ff01007387 */ /* 0x0001e20000100c00 */
[----:B------:R-:W-:Y:S01]  /*1db0*/  LOP3.LUT R8, R43, 0xf0, RZ, 0xc0, !PT ;  /* 0x000000f02b087812 */ /* 0x000fe200078ec0ff */
[----:B------:R-:W-:Y:S01]  /*1dc0*/  UMOV UR4, URZ ;  /* 0x000000ff00047c82 */ /* 0x000fe20008000000 */
[----:B------:R-:W-:Y:S01]  /*1dd0*/  LOP3.LUT R2, R42, 0xf0, RZ, 0xc0, !PT ;  /* 0x000000f02a027812 */ /* 0x000fe200078ec0ff */
[----:B------:R0:W-:Y:S01]  /*1de0*/  STL.128 [R1+0x180], RZ ;  /* 0x000180ff01007387 */ /* 0x0001e20000100c00 */
[----:B------:R-:W-:Y:S01]  /*1df0*/  PRMT R6, R6, 0x3340, R11 ;  /* 0x0000334006067816 */ /* 0x000fe2000000000b */
[----:B------:R-:W-:Y:S01]  /*1e00*/  UMOV UR5, UR6 ;  /* 0x0000000600057c82 */ /* 0x000fe20008000000 */
[----:B------:R-:W-:Y:S01]  /*1e10*/  SHF.R.U32.HI R11, RZ, 0x1c, R42 ;  /* 0x0000001cff0b7819 */ /* 0x000fe2000001162a */
[----:B------:R0:W-:Y:S01]  /*1e20*/  STL.128 [R1+0x190], RZ ;  /* 0x000190ff01007387 */ /* 0x0001e20000100c00 */
[----:B------:R-:W-:-:S02]  /*1e30*/  LOP3.LUT R18, R58, 0xf, RZ, 0xc0, !PT ;  /* 0x0000000f3a127812 */ /* 0x000fc400078ec0ff */
[----:B------:R-:W-:Y:S01]  /*1e40*/  LOP3.LUT R17, R43, 0xf, RZ, 0xc0, !PT ;  /* 0x0000000f2b117812 */ /* 0x000fe200078ec0ff */
[----:B------:R0:W-:Y:S01]  /*1e50*/  STL.128 [R1+0x1a0], RZ ;  /* 0x0001a0ff01007387 */ /* 0x0001e20000100c00 */
[----:B------:R-:W-:Y:S02]  /*1e60*/  SHF.R.U32.HI R14, RZ, 0x4, R8 ;  /* 0x00000004ff0e7819 */ /* 0x000fe40000011608 */
[----:B------:R-:W-:Y:S01]  /*1e70*/  LOP3.LUT R9, R42, 0xf, RZ, 0xc0, !PT ;  /* 0x0000000f2a097812 */ /* 0x000fe200078ec0ff */
[----:B------:R0:W-:Y:S01]  /*1e80*/  STL.128 [R1+0x1b0], RZ ;  /* 0x0001b0ff01007387 */ /* 0x0001e20000100c00 */
[----:B------:R-:W-:Y:S02]  /*1e90*/  SHF.R.U32.HI R49, RZ, 0x18, R37 ;  /* 0x00000018ff317819 */ /* 0x000fe40000011625 */
[----:B------:R-:W-:Y:S02]  /*1ea0*/  SHF.R.U32.HI R2, RZ, 0x4, R2 ;  /* 0x00000004ff027819 */ /* 0x000fe40000011602 */
[----:B------:R-:W-:-:S02]  /*1eb0*/  PRMT R8, R11, 0x3340, R18 ;  /* 0x000033400b087816 */ /* 0x000fc40000000012 */
[----:B------:R-:W-:Y:S02]  /*1ec0*/  LOP3.LUT R12, R41, 0xf, RZ, 0xc0, !PT ;  /* 0x0000000f290c7812 */ /* 0x000fe400078ec0ff */
[----:B------:R-:W-:Y:S02]  /*1ed0*/  PRMT R11, R14, 0x3340, R17 ;  /* 0x000033400e0b7816 */ /* 0x000fe40000000011 */
[----:B------:R-:W-:Y:S02]  /*1ee0*/  LOP3.LUT R5, R40, 0xf0, RZ, 0xc0, !PT ;  /* 0x000000f028057812 */ /* 0x000fe400078ec0ff */
[----:B------:R-:W-:Y:S02]  /*1ef0*/  SHF.R.U32.HI R55, RZ, 0x18, R43 ;  /* 0x00000018ff377819 */ /* 0x000fe4000001162b */
[----:B------:R-:W-:Y:S02]  /*1f00*/  SHF.R.U32.HI R14, RZ, 0x1c, R37 ;  /* 0x0000001cff0e7819 */ /* 0x000fe40000011625 */
[----:B------:R-:W-:-:S02]  /*1f10*/  LOP3.LUT R15, R49, 0xf, RZ, 0xc0, !PT ;  /* 0x0000000f310f7812 */ /* 0x000fc400078ec0ff */
[----:B------:R-:W-:Y:S02]  /*1f20*/  PRMT R9, R2, 0x3340, R9 ;  /* 0x0000334002097816 */ /* 0x000fe40000000009 */
[----:B------:R-:W-:Y:S02]  /*1f30*/  LOP3.LUT R2, R36, 0xf0, RZ, 0xc0, !PT ;  /* 0x000000f024027812 */ /* 0x000fe400078ec0ff */
[----:B------:R-:W-:Y:S02]  /*1f40*/  PRMT R7, R7, 0x3340, R12 ;  /* 0x0000334007077816 */ /* 0x000fe4000000000c */
[----:B------:R-:W-:Y:S02]  /*1f50*/  LOP3.LUT R12, R40, 0xf, RZ, 0xc0, !PT ;  /* 0x0000000f280c7812 */ /* 0x000fe400078ec0ff */
[----:B------:R-:W-:Y:S02]  /*1f60*/  SHF.R.U32.HI R13, RZ, 0x1c, R43 ;  /* 0x0000001cff0d7819 */ /* 0x000fe4000001162b */
[----:B------:R-:W-:-:S02]  /*1f70*/  SHF.R.U32.HI R5, RZ, 0x4, R5 ;  /* 0x00000004ff057819 */ /* 0x000fc40000011605 */
[----:B------:R-:W-:Y:S02]  /*1f80*/  LOP3.LUT R16, R55, 0xf, RZ, 0xc0, !PT ;  /* 0x0000000f37107812 */ /* 0x000fe400078ec0ff */
[----:B------:R-:W-:Y:S02]  /*1f90*/  PRMT R14, R14, 0x3340, R15 ;  /* 0x000033400e0e7816 */ /* 0x000fe4000000000f */
[----:B------:R-:W-:Y:S02]  /*1fa0*/  SHF.R.U32.HI R52, RZ, 0x18, R36 ;  /* 0x00000018ff347819 */ /* 0x000fe40000011624 */
[----:B------:R-:W-:Y:S02]  /*1fb0*/  LOP3.LUT R15, R37, 0xf0, RZ, 0xc0, !PT ;  /* 0x000000f0250f7812 */ /* 0x000fe400078ec0ff */
[----:B------:R-:W-:Y:S02]  /*1fc0*/  LOP3.LUT R23, R36, 0xf, RZ, 0xc0, !PT ;  /* 0x0000000f24177812 */ /* 0x000fe400078ec0ff */
[----:B------:R-:W-:-:S02]  /*1fd0*/  SHF.R.U32.HI R2, RZ, 0x4, R2 ;  /* 0x00000004ff027819 */ /* 0x000fc40000011602 */
[----:B------:R-:W-:Y:S02]  /*1fe0*/  PRMT R5, R5, 0x3340, R12 ;  /* 0x0000334005057816 */ /* 0x000fe4000000000c */
[----:B------:R-:W-:Y:S02]  /*1ff0*/  PRMT R13, R13, 0x3340, R16 ;  /* 0x000033400d0d7816 */ /* 0x000fe40000000010 */
[----:B------:R-:W-:Y:S02]  /*2000*/  SHF.R.U32.HI R12, RZ, 0x1c, R36 ;  /* 0x0000001cff0c7819 */ /* 0x000fe40000011624 */
[----:B------:R-:W-:Y:S02]  /*2010*/  LOP3.LUT R17, R52, 0xf, RZ, 0xc0, !PT ;  /* 0x0000000f34117812 */ /* 0x000fe400078ec0ff */
[----:B------:R-:W-:Y:S02]  /*2020*/  LOP3.LUT R16, R37, 0xf, RZ, 0xc0, !PT ;  /* 0x0000000f25107812 */ /* 0x000fe400078ec0ff */
[----:B------:R-:W-:-:S02]  /*2030*/  SHF.R.U32.HI R15, RZ, 0x4, R15 ;  /* 0x00000004ff0f7819 */ /* 0x000fc4000001160f */
[----:B------:R-:W-:Y:S02]  /*2040*/  PRMT R23, R2, 0x3340, R23 ;  /* 0x0000334002177816 */ /* 0x000fe40000000017 */
[----:B------:R-:W-:Y:S02]  /*2050*/  SHF.R.U32.HI R0, RZ, 0x18, R39 ;  /* 0x00000018ff007819 */ /* 0x000fe40000011627 */
[----:B------:R-:W-:Y:S02]  /*2060*/  SHF.R.U32.HI R2, RZ, 0x18, R38 ;  /* 0x00000018ff027819 */ /* 0x000fe40000011626 */
[----:B------:R-:W-:Y:S02]  /*2070*/  LOP3.LUT R10, R39, 0xf0, RZ, 0xc0, !PT ;  /* 0x000000f0270a7812 */ /* 0x000fe400078ec0ff */
[----:B------:R-:W-:Y:S02]  /*2080*/  LOP3.LUT R3, R38, 0xf0, RZ, 0xc0, !PT ;  /* 0x000000f026037812 */ /* 0x000fe400078ec0ff */
[----:B------:R-:W-:-:S02]  /*2090*/  PRMT R12, R12, 0x3340, R17 ;  /* 0x000033400c0c7816 */ /* 0x000fc40000000011 */
[----:B------:R-:W-:Y:S02]  /*20a0*/  PRMT R15, R15, 0x3340, R16 ;  /* 0x000033400f0f7816 */ /* 0x000fe40000000010 */
[----:B------:R-:W-:Y:S02]  /*20b0*/  SHF.R.U32.HI R18, RZ, 0x1c, R39 ;  /* 0x0000001cff127819 */ /* 0x000fe40000011627 */
[----:B------:R-:W-:Y:S02]  /*20c0*/  SHF.R.U32.HI R16, RZ, 0x1c, R38 ;  /* 0x0000001cff107819 */ /* 0x000fe40000011626 */
[----:B------:R-:W-:Y:S02]  /*20d0*/  LOP3.LUT R17, R0, 0xf, RZ, 0xc0, !PT ;  /* 0x0000000f00117812 */ /* 0x000fe400078ec0ff */
[----:B------:R-:W-:Y:S02]  /*20e0*/  LOP3.LUT R19, R2, 0xf, RZ, 0xc0, !PT ;  /* 0x0000000f02137812 */ /* 0x000fe400078ec0ff */
[----:B------:R-:W-:-:S02]  /*20f0*/  LOP3.LUT R21, R39, 0xf, RZ, 0xc0, !PT ;  /* 0x0000000f27157812 */ /* 0x000fc400078ec0ff */
[----:B------:R-:W-:Y:S02]  /*2100*/  LOP3.LUT R20, R38, 0xf, RZ, 0xc0, !PT ;  /* 0x0000000f26147812 */ /* 0x000fe400078ec0ff */
[----:B------:R-:W-:Y:S02]  /*2110*/  SHF.R.U32.HI R10, RZ, 0x4, R10 ;  /* 0x00000004ff0a7819 */ /* 0x000fe4000001160a */
[----:B------:R-:W-:Y:S02]  /*2120*/  SHF.R.U32.HI R3, RZ, 0x4, R3 ;  /* 0x00000004ff037819 */ /* 0x000fe40000011603 */
[----:B------:R-:W-:Y:S02]  /*2130*/  PRMT R18, R18, 0x3340, R17 ;  /* 0x0000334012127816 */ /* 0x000fe40000000011 */
[----:B------:R-:W-:Y:S02]  /*2140*/  PRMT R16, R16, 0x3340, R19 ;  /* 0x0000334010107816 */ /* 0x000fe40000000013 */
[----:B------:R-:W-:-:S02]  /*2150*/  PRMT R19, R10, 0x3340, R21 ;  /* 0x000033400a137816 */ /* 0x000fc40000000015 */
[----:B------:R-:W-:Y:S02]  /*2160*/  PRMT R17, R3, 0x3340, R20 ;  /* 0x0000334003117816 */ /* 0x000fe40000000014 */
[----:B------:R-:W-:Y:S02]  /*2170*/  PRMT R10, R41, 0x7632, R10 ;  /* 0x00007632290a7816 */ /* 0x000fe4000000000a */
[----:B------:R-:W-:Y:S02]  /*2180*/  PRMT R3, R40, 0x7632, R3 ;  /* 0x0000763228037816 */ /* 0x000fe40000000003 */
[--C-:B------:R-:W-:Y:S02]  /*2190*/  SHF.R.U32.HI R60, RZ, 0x10, R41.reuse ;  /* 0x00000010ff3c7819 */ /* 0x100fe40000011629 */
[----:B------:R-:W-:Y:S02]  /*21a0*/  SHF.R.U32.HI R63, RZ, 0x10, R40 ;  /* 0x00000010ff3f7819 */ /* 0x000fe40000011628 */
[----:B------:R-:W-:-:S02]  /*21b0*/  SHF.R.U32.HI R59, RZ, 0x8, R41 ;  /* 0x00000008ff3b7819 */ /* 0x000fc40000011629 */
[----:B------:R-:W-:Y:S02]  /*21c0*/  LOP3.LUT R20, R10, 0xf0, RZ, 0xc0, !PT ;  /* 0x000000f00a147812 */ /* 0x000fe400078ec0ff */
[----:B------:R-:W-:Y:S02]  /*21d0*/  LOP3.LUT R3, R3, 0xf0, RZ, 0xc0, !PT ;  /* 0x000000f003037812 */ /* 0x000fe400078ec0ff */
[----:B------:R-:W-:Y:S02]  /*21e0*/  LOP3.LUT R27, R60, 0xf, RZ, 0xc0, !PT ;  /* 0x0000000f3c1b7812 */ /* 0x000fe400078ec0ff */
[----:B------:R-:W-:Y:S02]  /*21f0*/  LOP3.LUT R22, R63, 0xf, RZ, 0xc0, !PT ;  /* 0x0000000f3f167812 */ /* 0x000fe400078ec0ff */
[----:B------:R-:W-:Y:S02]  /*2200*/  LOP3.LUT R21, R59, 0xf0, RZ, 0xc0, !PT ;  /* 0x000000f03b157812 */ /* 0x000fe400078ec0ff */
[----:B------:R-:W-:-:S02]  /*2210*/  SHF.R.U32.HI R20, RZ, 0x4, R20 ;  /* 0x00000004ff147819 */ /* 0x000fc40000011614 */
[----:B------:R-:W-:Y:S02]  /*2220*/  SHF.R.U32.HI R3, RZ, 0x4, R3 ;  /* 0x00000004ff037819 */ /* 0x000fe40000011603 */
[----:B------:R-:W-:Y:S02]  /*2230*/  SHF.R.U32.HI R62, RZ, 0x8, R40 ;  /* 0x00000008ff3e7819 */ /* 0x000fe40000011628 */
[----:B------:R-:W-:Y:S02]  /*2240*/  LOP3.LUT R24, R59, 0xf, RZ, 0xc0, !PT ;  /* 0x0000000f3b187812 */ /* 0x000fe400078ec0ff */
[----:B------:R-:W-:Y:S02]  /*2250*/  SHF.R.U32.HI R21, RZ, 0x4, R21 ;  /* 0x00000004ff157819 */ /* 0x000fe40000011615 */
[----:B------:R-:W-:Y:S02]  /*2260*/  PRMT R27, R20, 0x3340, R27 ;  /* 0x00003340141b7816 */ /* 0x000fe4000000001b */
[----:B------:R-:W-:-:S02]  /*2270*/  PRMT R25, R3, 0x3340, R22 ;  /* 0x0000334003197816 */ /* 0x000fc40000000016 */
[----:B------:R-:W-:Y:S02]  /*2280*/  PRMT R20, R43, 0x7632, R20 ;  /* 0x000076322b147816 */ /* 0x000fe40000000014 */
[----:B------:R-:W-:Y:S02]  /*2290*/  PRMT R3, R42, 0x7632, R3 ;  /* 0x000076322a037816 */ /* 0x000fe40000000003 */
[----:B------:R-:W-:Y:S02]  /*22a0*/  SHF.R.U32.HI R56, RZ, 0x8, R42 ;  /* 0x00000008ff387819 */ /* 0x000fe4000001162a */
[----:B------:R-:W-:Y:S02]  /*22b0*/  LOP3.LUT R10, R62, 0xf0, RZ, 0xc0, !PT ;  /* 0x000000f03e0a7812 */ /* 0x000fe400078ec0ff */
[----:B------:R-:W-:Y:S02]  /*22c0*/  PRMT R24, R21, 0x3340, R24 ;  /* 0x0000334015187816 */ /* 0x000fe40000000018 */
[----:B------:R-:W-:-:S02]  /*22d0*/  SHF.R.U32.HI R54, RZ, 0x10, R43 ;  /* 0x00000010ff367819 */ /* 0x000fc4000001162b */
[----:B------:R-:W-:Y:S02]  /*22e0*/  SHF.R.U32.HI R57, RZ, 0x10, R42 ;  /* 0x00000010ff397819 */ /* 0x000fe4000001162a */
[----:B------:R-:W-:Y:S02]  /*22f0*/  SHF.R.U32.HI R53, RZ, 0x8, R43 ;  /* 0x00000008ff357819 */ /* 0x000fe4000001162b */
[----:B------:R-:W-:Y:S02]  /*2300*/  LOP3.LUT R21, R20, 0xf0, RZ, 0xc0, !PT ;  /* 0x000000f014157812 */ /* 0x000fe400078ec0ff */
[----:B------:R-:W-:Y:S02]  /*2310*/  LOP3.LUT R3, R3, 0xf0, RZ, 0xc0, !PT ;  /* 0x000000f003037812 */ /* 0x000fe400078ec0ff */
[----:B------:R-:W-:Y:S02]  /*2320*/  LOP3.LUT R20, R56, 0xf0, RZ, 0xc0, !PT ;  /* 0x000000f038147812 */ /* 0x000fe400078ec0ff */
[----:B------:R-:W-:-:S02]  /*2330*/  LOP3.LUT R29, R62, 0xf, RZ, 0xc0, !PT ;  /* 0x0000000f3e1d7812 */ /* 0x000fc400078ec0ff */
[----:B------:R-:W-:Y:S02]  /*2340*/  SHF.R.U32.HI R10, RZ, 0x4, R10 ;  /* 0x00000004ff0a7819 */ /* 0x000fe4000001160a */
[----:B------:R-:W-:Y:S02]  /*2350*/  LOP3.LUT R32, R54, 0xf, RZ, 0xc0, !PT ;  /* 0x0000000f36207812 */ /* 0x000fe400078ec0ff */
[----:B------:R-:W-:Y:S02]  /*2360*/  LOP3.LUT R26, R57, 0xf, RZ, 0xc0, !PT ;  /* 0x0000000f391a7812 */ /* 0x000fe400078ec0ff */
[----:B------:R-:W-:Y:S02]  /*2370*/  LOP3.LUT R22, R53, 0xf0, RZ, 0xc0, !PT ;  /* 0x000000f035167812 */ /* 0x000fe400078ec0ff */
[----:B------:R-:W-:Y:S02]  /*2380*/  SHF.R.U32.HI R21, RZ, 0x4, R21 ;  /* 0x00000004ff157819 */ /* 0x000fe40000011615 */
[----:B------:R-:W-:-:S02]  /*2390*/  SHF.R.U32.HI R3, RZ, 0x4, R3 ;  /* 0x00000004ff037819 */ /* 0x000fc40000011603 */
[----:B------:R-:W-:Y:S02]  /*23a0*/  LOP3.LUT R33, R56, 0xf, RZ, 0xc0, !PT ;  /* 0x0000000f38217812 */ /* 0x000fe400078ec0ff */
[----:B------:R-:W-:Y:S02]  /*23b0*/  SHF.R.U32.HI R20, RZ, 0x4, R20 ;  /* 0x00000004ff147819 */ /* 0x000fe40000011614 */
[----:B------:R-:W-:Y:S02]  /*23c0*/  PRMT R10, R10, 0x3340, R29 ;  /* 0x000033400a0a7816 */ /* 0x000fe4000000001d */
[----:B------:R-:W-:Y:S02]  /*23d0*/  LOP3.LUT R31, R53, 0xf, RZ, 0xc0, !PT ;  /* 0x0000000f351f7812 */ /* 0x000fe400078ec0ff */
[----:B------:R-:W-:Y:S02]  /*23e0*/  SHF.R.U32.HI R22, RZ, 0x4, R22 ;  /* 0x00000004ff167819 */ /* 0x000fe40000011616 */
[----:B------:R-:W-:-:S02]  /*23f0*/  PRMT R32, R21, 0x3340, R32 ;  /* 0x0000334015207816 */ /* 0x000fc40000000020 */
[----:B------:R-:W-:Y:S02]  /*2400*/  PRMT R29, R3, 0x3340, R26 ;  /* 0x00003340031d7816 */ /* 0x000fe4000000001a */
[----:B------:R-:W-:Y:S02]  /*2410*/  PRMT R26, R20, 0x3340, R33 ;  /* 0x00003340141a7816 */ /* 0x000fe40000000021 */
[----:B------:R-:W-:Y:S02]  /*2420*/  PRMT R21, R37, 0x7632, R21 ;  /* 0x0000763225157816 */ /* 0x000fe40000000015 */
[----:B------:R-:W-:Y:S02]  /*2430*/  SHF.R.U32.HI R44, RZ, 0x8, R37 ;  /* 0x00000008ff2c7819 */ /* 0x000fe40000011625 */
[----:B------:R-:W-:Y:S02]  /*2440*/  PRMT R20, R36, 0x7632, R20 ;  /* 0x0000763224147816 */ /* 0x000fe40000000014 */
[----:B------:R-:W-:-:S02]  /*2450*/  SHF.R.U32.HI R50, RZ, 0x8, R36 ;  /* 0x00000008ff327819 */ /* 0x000fc40000011624 */
[----:B------:R-:W-:Y:S02]  /*2460*/  PRMT R28, R22, 0x3340, R31 ;  /* 0x00003340161c7816 */ /* 0x000fe4000000001f */
[----:B------:R-:W-:Y:S02]  /*2470*/  LOP3.LUT R22, R21, 0xf0, RZ, 0xc0, !PT ;  /* 0x000000f015167812 */ /* 0x000fe400078ec0ff */
[----:B------:R-:W-:Y:S02]  /*2480*/  LOP3.LUT R30, R44, 0xf0, RZ, 0xc0, !PT ;  /* 0x000000f02c1e7812 */ /* 0x000fe400078ec0ff */
[----:B------:R-:W-:Y:S02]  /*2490*/  SHF.R.U32.HI R51, RZ, 0x10, R36 ;  /* 0x00000010ff337819 */ /* 0x000fe40000011624 */
[----:B------:R-:W-:Y:S02]  /*24a0*/  LOP3.LUT R20, R20, 0xf0, RZ, 0xc0, !PT ;  /* 0x000000f014147812 */ /* 0x000fe400078ec0ff */
[----:B------:R-:W-:-:S02]  /*24b0*/  LOP3.LUT R21, R50, 0xf0, RZ, 0xc0, !PT ;  /* 0x000000f032157812 */ /* 0x000fc400078ec0ff */
[----:B------:R-:W-:Y:S02]  /*24c0*/  LOP3.LUT R35, R44, 0xf, RZ, 0xc0, !PT ;  /* 0x0000000f2c237812 */ /* 0x000fe400078ec0ff */
[----:B------:R-:W-:Y:S02]  /*24d0*/  SHF.R.U32.HI R30, RZ, 0x4, R30 ;  /* 0x00000004ff1e7819 */ /* 0x000fe4000001161e */
[----:B------:R-:W-:Y:S02]  /*24e0*/  SHF.R.U32.HI R3, RZ, 0x10, R37 ;  /* 0x00000010ff037819 */ /* 0x000fe40000011625 */
[----:B------:R-:W-:Y:S02]  /*24f0*/  LOP3.LUT R31, R51, 0xf, RZ, 0xc0, !PT ;  /* 0x0000000f331f7812 */ /* 0x000fe400078ec0ff */
[----:B------:R-:W-:Y:S02]  /*2500*/  LOP3.LUT R46, R50, 0xf, RZ, 0xc0, !PT ;  /* 0x0000000f322e7812 */ /* 0x000fe400078ec0ff */
[----:B------:R-:W-:-:S02]  /*2510*/  SHF.R.U32.HI R20, RZ, 0x4, R20 ;  /* 0x00000004ff147819 */ /* 0x000fc40000011614 */
[----:B------:R-:W-:Y:S02]  /*2520*/  SHF.R.U32.HI R21, RZ, 0x4, R21 ;  /* 0x00000004ff157819 */ /* 0x000fe40000011615 */
[----:B------:R-:W-:Y:S02]  /*2530*/  PRMT R34, R30, 0x3340, R35 ;  /* 0x000033401e227816 */ /* 0x000fe40000000023 */
[----:B------:R-:W-:Y:S02]  /*2540*/  LOP3.LUT R33, R3, 0xf, RZ, 0xc0, !PT ;  /* 0x0000000f03217812 */ /* 0x000fe400078ec0ff */
[----:B------:R-:W-:Y:S02]  /*2550*/  SHF.R.U32.HI R22, RZ, 0x4, R22 ;  /* 0x00000004ff167819 */ /* 0x000fe40000011616 */
[----:B------:R-:W-:Y:S02]  /*2560*/  PRMT R31, R20, 0x3340, R31 ;  /* 0x00003340141f7816 */ /* 0x000fe4000000001f */
[----:B------:R-:W-:-:S02]  /*2570*/  PRMT R30, R21, 0x3340, R46 ;  /* 0x00003340151e7816 */ /* 0x000fc4000000002e */
[----:B------:R-:W-:Y:S02]  /*2580*/  PRMT R21, R39, 0x7632, R21 ;  /* 0x0000763227157816 */ /* 0x000fe40000000015 */
[----:B------:R-:W-:Y:S02]  /*2590*/  PRMT R20, R38, 0x7632, R20 ;  /* 0x0000763226147816 */ /* 0x000fe40000000014 */
[--C-:B------:R-:W-:Y:S02]  /*25a0*/  SHF.R.U32.HI R48, RZ, 0x8, R38.reuse ;  /* 0x00000008ff307819 */ /* 0x100fe40000011626 */
[----:B------:R-:W-:Y:S02]  /*25b0*/  PRMT R33, R22, 0x3340, R33 ;  /* 0x0000334016217816 */ /* 0x000fe40000000021 */
[----:B------:R-:W-:Y:S02]  /*25c0*/  SHF.R.U32.HI R46, RZ, 0x10, R38 ;  /* 0x00000010ff2e7819 */ /* 0x000fe40000011626 */
[----:B------:R-:W-:-:S02]  /*25d0*/  LOP3.LUT R22, R21, 0xf0, RZ, 0xc0, !PT ;  /* 0x000000f015167812 */ /* 0x000fc400078ec0ff */
[----:B------:R-:W-:Y:S02]  /*25e0*/  LOP3.LUT R20, R20, 0xf0, RZ, 0xc0, !PT ;  /* 0x000000f014147812 */ /* 0x000fe400078ec0ff */
[----:B------:R-:W-:Y:S02]  /*25f0*/  LOP3.LUT R21, R48, 0xf0, RZ, 0xc0, !PT ;  /* 0x000000f030157812 */ /* 0x000fe400078ec0ff */
[--C-:B------:R-:W-:Y:S02]  /*2600*/  SHF.R.U32.HI R47, RZ, 0x8, R39.reuse ;  /* 0x00000008ff2f7819 */ /* 0x100fe40000011627 */
[----:B------:R-:W-:Y:S02]  /*2610*/  LOP3.LUT R71, R46, 0xf, RZ, 0xc0, !PT ;  /* 0x0000000f2e477812 */ /* 0x000fe400078ec0ff */
[----:B------:R-:W-:Y:S02]  /*2620*/  SHF.R.U32.HI R20, RZ, 0x4, R20 ;  /* 0x00000004ff147819 */ /* 0x000fe40000011614 */
[----:B------:R-:W-:-:S02]  /*2630*/  SHF.R.U32.HI R45, RZ, 0x10, R39 ;  /* 0x00000010ff2d7819 */ /* 0x000fc40000011627 */
[----:B------:R-:W-:Y:S02]  /*2640*/  SHF.R.U32.HI R66, RZ, 0x4, R21 ;  /* 0x00000004ff427819 */ /* 0x000fe40000011615 */
[----:B------:R-:W-:Y:S02]  /*2650*/  LOP3.LUT R73, R48, 0xf, RZ, 0xc0, !PT ;  /* 0x0000000f30497812 */ /* 0x000fe400078ec0ff */
[----:B------:R-:W-:Y:S02]  /*2660*/  LOP3.LUT R35, R47, 0xf0, RZ, 0xc0, !PT ;  /* 0x000000f02f237812 */ /* 0x000fe400078ec0ff */
[----:B------:R-:W-:Y:S02]  /*2670*/  PRMT R21, R20, 0x3340, R71 ;  /* 0x0000334014157816 */ /* 0x000fe40000000047 */
[----:B------:R-:W-:Y:S02]  /*2680*/  LOP3.LUT R69, R45, 0xf, RZ, 0xc0, !PT ;  /* 0x0000000f2d457812 */ /* 0x000fe400078ec0ff */
[----:B------:R-:W-:-:S02]  /*2690*/  SHF.R.U32.HI R22, RZ, 0x4, R22 ;  /* 0x00000004ff167819 */ /* 0x000fc40000011616 */
[----:B------:R-:W-:Y:S02]  /*26a0*/  PRMT R20, R66, 0x3340, R73 ;  /* 0x0000334042147816 */ /* 0x000fe40000000049 */
[----:B------:R-:W-:Y:S02]  /*26b0*/  LOP3.LUT R68, R47, 0xf, RZ, 0xc0, !PT ;  /* 0x0000000f2f447812 */ /* 0x000fe400078ec0ff */
[----:B------:R-:W-:Y:S02]  /*26c0*/  SHF.R.U32.HI R67, RZ, 0x4, R35 ;  /* 0x00000004ff437819 */ /* 0x000fe40000011623 */
[----:B------:R-:W-:Y:S02]  /*26d0*/  PRMT R35, R22, 0x3340, R69 ;  /* 0x0000334016237816 */ /* 0x000fe40000000045 */
[----:B------:R-:W-:Y:S02]  /*26e0*/  PRMT R22, R67, 0x3340, R68 ;  /* 0x0000334043167816 */ /* 0x000fe40000000044 */
[----:B------:R-:W-:-:S02]  /*26f0*/  PRMT R17, R20, 0x5410, R17 ;  /* 0x0000541014117816 */ /* 0x000fc40000000011 */
[----:B------:R-:W2:Y:S01]  /*2700*/  LDC R20, c[0x0][0x388] ;  /* 0x0000e200ff147b82 */ /* 0x000ea20000000800 */
[----:B------:R-:W-:Y:S02]  /*2710*/  PRMT R5, R10, 0x5410, R5 ;  /* 0x000054100a057816 */ /* 0x000fe40000000005 */
[----:B------:R-:W-:Y:S02]  /*2720*/  PRMT R10, R13, 0x5410, R32 ;  /* 0x000054100d0a7816 */ /* 0x000fe40000000020 */
[----:B------:R-:W-:Y:S02]  /*2730*/  PRMT R6, R6, 0x5410, R27 ;  /* 0x0000541006067816 */ /* 0x000fe4000000001b */
[----:B------:R-:W-:Y:S02]  /*2740*/  PRMT R4, R4, 0x5410, R25 ;  /* 0x0000541004047816 */ /* 0x000fe40000000019 */
[----:B------:R-:W-:Y:S02]  /*2750*/  PRMT R7, R24, 0x5410, R7 ;  /* 0x0000541018077816 */ /* 0x000fe40000000007 */
[----:B------:R-:W-:-:S02]  /*2760*/  PRMT R8, R8, 0x5410, R29 ;  /* 0x0000541008087816 */ /* 0x000fc4000000001d */
[----:B------:R-:W-:Y:S01]  /*2770*/  PRMT R11, R28, 0x5410, R11 ;  /* 0x000054101c0b7816 */ /* 0x000fe2000000000b */
[----:B------:R0:W-:Y:S01]  /*2780*/  STL.128 [R1+0x100], R4 ;  /* 0x0001000401007387 */ /* 0x0001e20000100c00 */
[----:B------:R-:W-:Y:S02]  /*2790*/  PRMT R9, R26, 0x5410, R9 ;  /* 0x000054101a097816 */ /* 0x000fe40000000009 */
[----:B------:R-:W-:Y:S02]  /*27a0*/  PRMT R14, R14, 0x5410, R33 ;  /* 0x000054100e0e7816 */ /* 0x000fe40000000021 */
[----:B------:R-:W-:Y:S01]  /*27b0*/  PRMT R12, R12, 0x5410, R31 ;  /* 0x000054100c0c7816 */ /* 0x000fe2000000001f */
[----:B------:R0:W-:Y:S01]  /*27c0*/  STL.128 [R1+0x110], R8 ;  /* 0x0001100801007387 */ /* 0x0001e20000100c00 */
[----:B------:R-:W-:Y:S02]  /*27d0*/  PRMT R15, R34, 0x5410, R15 ;  /* 0x00005410220f7816 */ /* 0x000fe4000000000f */
[----:B------:R-:W-:-:S02]  /*27e0*/  PRMT R13, R30, 0x5410, R23 ;  /* 0x000054101e0d7816 */ /* 0x000fc40000000017 */
[----:B------:R-:W-:Y:S02]  /*27f0*/  PRMT R18, R18, 0x5410, R35 ;  /* 0x0000541012127816 */ /* 0x000fe40000000023 */
[----:B------:R-:W-:Y:S01]  /*2800*/  PRMT R16, R16, 0x5410, R21 ;  /* 0x0000541010107816 */ /* 0x000fe20000000015 */
[----:B------:R0:W-:Y:S01]  /*2810*/  STL.128 [R1+0x120], R12 ;  /* 0x0001200c01007387 */ /* 0x0001e20000100c00 */
[----:B------:R-:W-:Y:S02]  /*2820*/  PRMT R19, R22, 0x5410, R19 ;  /* 0x0000541016137816 */ /* 0x000fe40000000013 */
[----:B--2---:R-:W-:-:S03]  /*2830*/  ISETP.GT.U32.AND P0, PT, R20, 0x68d4940f, PT ;  /* 0x68d4940f1400780c */ /* 0x004fc60003f04070 */
[----:B------:R0:W-:Y:S01]  /*2840*/  STL.128 [R1+0x130], R16 ;  /* 0x0001301001007387 */ /* 0x0001e20000100c00 */
[----:B-1----:R-:W-:-:S09]  /*2850*/  SEL R66, RZ, 0xffffffff, !P0 ;  /* 0xffffffffff427807 */ /* 0x002fd20004000000 */
.L_x_14:
[----:B0-----:R-:W2:Y:S04]  /*2860*/  LDL.U8 R5, [UR11+-0x10] ;  /* 0xfffff00bff057983 */ /* 0x001ea80008100000 */
[----:B------:R-:W3:Y:S01]  /*2870*/  LDL.U8 R7, [UR11] ;  /* 0x0000000bff077983 */ /* 0x000ee20008100000 */
[----:B------:R-:W-:Y:S01]  /*2880*/  UMOV UR12, 0x54442d18 ;  /* 0x54442d18000c7882 */ /* 0x000fe20000000000 */
[----:B------:R-:W-:Y:S01]  /*2890*/  UMOV UR13, 0x400921fb ;  /* 0x400921fb000d7882 */ /* 0x000fe20000000000 */
[----:B------:R-:W-:Y:S01]  /*28a0*/  BSSY.RECONVERGENT B0, `(.L_x_4) ;  /* 0x0000027000007945 */ /* 0x000fe20003800200 */
[----:B--2---:R-:W-:-:S04]  /*28b0*/  IMAD R8, R5, -0x2, R66 ;  /* 0xfffffffe05087824 */ /* 0x004fc800078e0242 */
[----:B------:R-:W0:Y:S01]  /*28c0*/  I2F.F64 R4, R8 ;  /* 0x0000000800047312 */ /* 0x000e220000201c00 */
[----:B---3--:R-:W-:-:S07]  /*28d0*/  IMAD R9, R7, -0x2, R66 ;  /* 0xfffffffe07097824 */ /* 0x008fce00078e0242 */
[----:B-1----:R-:W1:Y:S01]  /*28e0*/  I2F.F64 R6, R9 ;  /* 0x0000000900067312 */ /* 0x002e620000201c00 */
[----:B0-----:R-:W-:-:S08]  /*28f0*/  DMUL R4, R4, UR12 ;  /* 0x0000000c04047c28 */ /* 0x001fd00008000000 */
[----:B------:R-:W-:Y:S02]  /*2900*/  DMUL R4, R4, 0.03125 ;  /* 0x3fa0000004047828 */ /* 0x000fe40000000000 */
[----:B-1----:R-:W-:-:S06]  /*2910*/  DMUL R6, R6, UR12 ;  /* 0x0000000c06067c28 */ /* 0x002fcc0008000000 */
[----:B------:R-:W-:Y:S02]  /*2920*/  DMUL R20, R4, 0.5 ;  /* 0x3fe0000004147828 */ /* 0x000fe40000000000 */
[----:B------:R-:W-:-:S06]  /*2930*/  DMUL R16, R6, 0.03125 ;  /* 0x3fa0000006107828 */ /* 0x000fcc0000000000 */
[----:B------:R-:W-:-:S14]  /*2940*/  DSETP.NEU.AND P0, PT, |R20|, +INF , PT ;  /* 0x7ff000001400742a */ /* 0x000fdc0003f0d200 */
[----:B------:R-:W-:Y:S01]  /*2950*/  @!P0 DMUL R24, RZ, R20 ;  /* 0x00000014ff188228 */ /* 0x000fe20000000000 */
[----:B------:R-:W-:Y:S01]  /*2960*/  @!P0 IMAD.MOV.U32 R28, RZ, RZ, 0x1 ;  /* 0x00000001ff1c8424 */ /* 0x000fe200078e00ff */
[----:B------:R-:W-:Y:S09]  /*2970*/  @!P0 BRA `(.L_x_5) ;  /* 0x0000000000648947 */ /* 0x000ff20003800000 */
[----:B------:R-:W-:Y:S01]  /*2980*/  UMOV UR12, 0x6dc9c883 ;  /* 0x6dc9c883000c7882 */ /* 0x000fe20000000000 */
[----:B------:R-:W-:Y:S01]  /*2990*/  UMOV UR13, 0x3fe45f30 ;  /* 0x3fe45f30000d7882 */ /* 0x000fe20000000000 */
[C---:B------:R-:W-:Y:S01]  /*29a0*/  DSETP.GE.AND P0, PT, |R20|.reuse, 2.14748364800000000000e+09, PT ;  /* 0x41e000001400742a */ /* 0x040fe20003f06200 */
[----:B------:R-:W-:Y:S01]  /*29b0*/  BSSY.RECONVERGENT B1, `(.L_x_6) ;  /* 0x0000014000017945 */ /* 0x000fe20003800200 */
[----:B------:R-:W-:Y:S01]  /*29c0*/  DMUL R4, R20, UR12 ;  /* 0x0000000c14047c28 */ /* 0x000fe20008000000 */
[----:B------:R-:W-:Y:S01]  /*29d0*/  UMOV UR12, 0x54442d18 ;  /* 0x54442d18000c7882 */ /* 0x000fe20000000000 */
[----:B------:R-:W-:-:S08]  /*29e0*/  UMOV UR13, 0x3ff921fb ;  /* 0x3ff921fb000d7882 */ /* 0x000fd00000000000 */
[----:B------:R-:W0:Y:S08]  /*29f0*/  F2I.F64 R4, R4 ;  /* 0x0000000400047311 */ /* 0x000e300000301100 */
[----:B0-----:R-:W0:Y:S02]  /*2a00*/  I2F.F64 R24, R4 ;  /* 0x0000000400187312 */ /* 0x001e240000201c00 */
[----:B0-----:R-:W-:Y:S01]  /*2a10*/  DFMA R6, R24, -UR12, R20 ;  /* 0x8000000c18067c2b */ /* 0x001fe20008000014 */
[----:B------:R-:W-:Y:S01]  /*2a20*/  UMOV UR12, 0x33145c00 ;  /* 0x33145c00000c7882 */ /* 0x000fe20000000000 */
[----:B------:R-:W-:-:S06]  /*2a30*/  UMOV UR13, 0x3c91a626 ;  /* 0x3c91a626000d7882 */ /* 0x000fcc0000000000 */
[----:B------:R-:W-:Y:S01]  /*2a40*/  DFMA R6, R24, -UR12, R6 ;  /* 0x8000000c18067c2b */ /* 0x000fe20008000006 */
[----:B------:R-:W-:Y:S01]  /*2a50*/  UMOV UR12, 0x252049c0 ;  /* 0x252049c0000c7882 */ /* 0x000fe20000000000 */
[----:B------:R-:W-:-:S06]  /*2a60*/  UMOV UR13, 0x397b839a ;  /* 0x397b839a000d7882 */ /* 0x000fcc0000000000 */
[----:B------:R-:W-:Y:S01]  /*2a70*/  DFMA R24, R24, -UR12, R6 ;  /* 0x8000000c18187c2b */ /* 0x000fe20008000006 */
[----:B------:R-:W-:Y:S10]  /*2a80*/  @!P0 BRA `(.L_x_7) ;  /* 0x0000000000188947 */ /* 0x000ff40003800000 */
[----:B------:R-:W-:Y:S01]  /*2a90*/  IMAD.MOV.U32 R4, RZ, RZ, R20 ;  /* 0x000000ffff047224 */ /* 0x000fe200078e0014 */
[----:B------:R-:W-:Y:S01]  /*2aa0*/  MOV R10, 0x2ad0 ;  /* 0x00002ad0000a7802 */ /* 0x000fe20000000f00 */
[----:B------:R-:W-:-:S07]  /*2ab0*/  IMAD.MOV.U32 R11, RZ, RZ, R21 ;  /* 0x000000ffff0b7224 */ /* 0x000fce00078e0015 */
[----:B------:R-:W-:Y:S05]  /*2ac0*/  CALL.REL.NOINC `($qhash_mine$__internal_trig_reduction_slowpathd) ;  /* 0x000000b400247944 */ /* 0x000fea0003c00000 */
[----:B------:R-:W-:Y:S02]  /*2ad0*/  IMAD.MOV.U32 R24, RZ, RZ, R22 ;  /* 0x000000ffff187224 */ /* 0x000fe400078e0016 */
[----:B------:R-:W-:-:S07]  /*2ae0*/  IMAD.MOV.U32 R25, RZ, RZ, R23 ;  /* 0x000000ffff197224 */ /* 0x000fce00078e0017 */
.L_x_7:
[----:B------:R-:W-:Y:S05]  /*2af0*/  BSYNC.RECONVERGENT B1 ;  /* 0x0000000000017941 */ /* 0x000fea0003800200 */
.L_x_6:
[----:B------:R-:W-:-:S07]  /*2b00*/  VIADD R28, R4, 0x1 ;  /* 0x00000001041c7836 */ /* 0x000fce0000000000 */
.L_x_5:
[----:B------:R-:W-:Y:S05]  /*2b10*/  BSYNC.RECONVERGENT B0 ;  /* 0x0000000000007941 */ /* 0x000fea0003800200 */
.L_x_4:
[----:B------:R-:W-:-:S05]  /*2b20*/  IMAD.SHL.U32 R4, R28, 0x40, RZ ;  /* 0x000000401c047824 */ /* 0x000fca00078e00ff */
[----:B------:R-:W-:-:S04]  /*2b30*/  LOP3.LUT R4, R4, 0x40, RZ, 0xc0, !PT ;  /* 0x0000004004047812 */ /* 0x000fc800078ec0ff */
[----:B------:R-:W-:-:S05]  /*2b40*/  IADD3 R26, P0, PT, R4, UR14, RZ ;  /* 0x0000000e041a7c10 */ /* 0x000fca000ff1e0ff */
[----:B------:R-:W-:-:S05]  /*2b50*/  IMAD.X R27, RZ, RZ, UR15, P0 ;  /* 0x0000000fff1b7e24 */ /* 0x000fca00080e06ff */
[----:B------:R-:W2:Y:S04]  /*2b60*/  LDG.E.128.CONSTANT R4, desc[UR8][R26.64] ;  /* 0x000000081a047981 */ /* 0x000ea8000c1e9d00 */
[----:B------:R-:W3:Y:S04]  /*2b70*/  LDG.E.128.CONSTANT R8, desc[UR8][R26.64+0x10] ;  /* 0x000010081a087981 */ /* 0x000ee8000c1e9d00 */
[----:B------:R-:W4:Y:S01]  /*2b80*/  LDG.E.128.CONSTANT R12, desc[UR8][R26.64+0x20] ;  /* 0x000020081a0c7981 */ /* 0x000f22000c1e9d00 */
[----:B------:R-:W-:Y:S01]  /*2b90*/  LOP3.LUT R18, R28, 0x1, RZ, 0xc0, !PT ;  /* 0x000000011c127812 */ /* 0x000fe200078ec0ff */
[----:B------:R-:W-:Y:S01]  /*2ba0*/  IMAD.MOV.U32 R19, RZ, RZ, 0x3da8ff83 ;  /* 0x3da8ff83ff137424 */ /* 0x000fe200078e00ff */
[----:B------:R-:W-:Y:S01]  /*2bb0*/  DMUL R22, R24, R24 ;  /* 0x0000001818167228 */ /* 0x000fe20000000000 */
[----:B------:R-:W-:Y:S01]  /*2bc0*/  BSSY.RECONVERGENT B0, `(.L_x_8) ;  /* 0x000002c000007945 */ /* 0x000fe20003800200 */
[----:B------:R-:W-:Y:S01]  /*2bd0*/  ISETP.NE.U32.AND P0, PT, R18, 0x1, PT ;  /* 0x000000011200780c */ /* 0x000fe20003f05070 */
[----:B------:R-:W-:Y:S01]  /*2be0*/  IMAD.MOV.U32 R18, RZ, RZ, 0x20fd8164 ;  /* 0x20fd8164ff127424 */ /* 0x000fe200078e00ff */
[----:B------:R-:W-:-:S02]  /*2bf0*/  DSETP.NEU.AND P1, PT, |R20|, +INF , PT ;  /* 0x7ff000001400742a */ /* 0x000fc40003f2d200 */
[----:B------:R-:W-:Y:S02]  /*2c00*/  FSEL R19, -R19, 0.11223486810922622681, !P0 ;  /* 0x3de5db6513137808 */ /* 0x000fe40004000100 */
[----:B------:R-:W-:-:S06]  /*2c10*/  FSEL R18, R18, -8.06006814911005101289e+34, !P0 ;  /* 0xf9785eba12127808 */ /* 0x000fcc0004000000 */
[----:B--2---:R-:W-:-:S08]  /*2c20*/  DFMA R4, R22, R18, R4 ;  /* 0x000000121604722b */ /* 0x004fd00000000004 */
[----:B------:R-:W-:-:S08]  /*2c30*/  DFMA R4, R22, R4, R6 ;  /* 0x000000041604722b */ /* 0x000fd00000000006 */
[----:B---3--:R-:W-:-:S08]  /*2c40*/  DFMA R4, R22, R4, R8 ;  /* 0x000000041604722b */ /* 0x008fd00000000008 */
[----:B------:R-:W-:-:S08]  /*2c50*/  DFMA R4, R22, R4, R10 ;  /* 0x000000041604722b */ /* 0x000fd0000000000a */
[----:B----4-:R-:W-:-:S08]  /*2c60*/  DFMA R4, R22, R4, R12 ;  /* 0x000000041604722b */ /* 0x010fd0000000000c */
[----:B------:R-:W-:-:S08]  /*2c70*/  DFMA R4, R22, R4, R14 ;  /* 0x000000041604722b */ /* 0x000fd0000000000e */
[----:B------:R-:W-:Y:S02]  /*2c80*/  DFMA R24, R4, R24, R24 ;  /* 0x000000180418722b */ /* 0x000fe40000000018 */
[----:B------:R-:W-:Y:S02]  /*2c90*/  DFMA R4, R22, R4, 1 ;  /* 0x3ff000001604742b */ /* 0x000fe40000000004 */
[----:B------:R-:W-:-:S08]  /*2ca0*/  @!P1 DMUL R22, RZ, R20 ;  /* 0x00000014ff169228 */ /* 0x000fd00000000000 */
[----:B------:R-:W-:Y:S02]  /*2cb0*/  FSEL R6, R4, R24, !P0 ;  /* 0x0000001804067208 */ /* 0x000fe40004000000 */
[----:B------:R-:W-:Y:S02]  /*2cc0*/  FSEL R7, R5, R25, !P0 ;  /* 0x0000001905077208 */ /* 0x000fe40004000000 */
[----:B------:R-:W-:Y:S01]  /*2cd0*/  LOP3.LUT P0, RZ, R28, 0x2, RZ, 0xc0, !PT ;  /* 0x000000021cff7812 */ /* 0x000fe2000780c0ff */
[----:B------:R-:W-:-:S03]  /*2ce0*/  @!P1 IMAD.MOV.U32 R28, RZ, RZ, RZ ;  /* 0x000000ffff1c9224 */ /* 0x000fc600078e00ff */
[----:B------:R-:W-:-:S10]  /*2cf0*/  DADD R4, RZ, -R6 ;  /* 0x00000000ff047229 */ /* 0x000fd40000000806 */
[----:B------:R-:W-:Y:S02]  /*2d00*/  FSEL R18, R6, R4, !P0 ;  /* 0x0000000406127208 */ /* 0x000fe40004000000 */
[----:B------:R-:W-:Y:S01]  /*2d10*/  FSEL R19, R7, R5, !P0 ;  /* 0x0000000507137208 */ /* 0x000fe20004000000 */
[----:B------:R-:W-:Y:S06]  /*2d20*/  @!P1 BRA `(.L_x_9) ;  /* 0x0000000000549947 */ /* 0x000fec0003800000 */
[----:B------:R-:W-:Y:S01]  /*2d30*/  UMOV UR12, 0x6dc9c883 ;  /* 0x6dc9c883000c7882 */ /* 0x000fe20000000000 */
[----:B------:R-:W-:Y:S01]  /*2d40*/  UMOV UR13, 0x3fe45f30 ;  /* 0x3fe45f30000d7882 */ /* 0x000fe20000000000 */
[C---:B------:R-:W-:Y:S02]  /*2d50*/  DSETP.GE.AND P0, PT, |R20|.reuse, 2.14748364800000000000e+09, PT ;  /* 0x41e000001400742a */ /* 0x040fe40003f06200 */
        /* <DEDUP_REMOVED lines=17> */
[----:B------:R-:W-:-:S07]  /*2e70*/  IMAD.MOV.U32 R28, RZ, RZ, R4 ;  /* 0x000000ffff1c7224 */ /* 0x000fce00078e0004 */
.L_x_9:
[----:B------:R-:W-:Y:S05]  /*2e80*/  BSYNC.RECONVERGENT B0 ;  /* 0x0000000000007941 */ /* 0x000fea0003800200 */
.L_x_8:
[----:B------:R-:W-:-:S05]  /*2e90*/  IMAD.SHL.U32 R4, R28, 0x40, RZ ;  /* 0x000000401c047824 */ /* 0x000fca00078e00ff */
[----:B------:R-:W-:-:S04]  /*2ea0*/  LOP3.LUT R4, R4, 0x40, RZ, 0xc0, !PT ;  /* 0x0000004004047812 */ /* 0x000fc800078ec0ff */
[----:B------:R-:W-:-:S05]  /*2eb0*/  IADD3 R26, P0, PT, R4, UR14, RZ ;  /* 0x0000000e041a7c10 */ /* 0x000fca000ff1e0ff */
[----:B------:R-:W-:-:S05]  /*2ec0*/  IMAD.X R27, RZ, RZ, UR15, P0 ;  /* 0x0000000fff1b7e24 */ /* 0x000fca00080e06ff */
[----:B------:R-:W2:Y:S04]  /*2ed0*/  LDG.E.128.CONSTANT R4, desc[UR8][R26.64] ;  /* 0x000000081a047981 */ /* 0x000ea8000c1e9d00 */
[----:B------:R-:W3:Y:S04]  /*2ee0*/  LDG.E.128.CONSTANT R8, desc[UR8][R26.64+0x10] ;  /* 0x000010081a087981 */ /* 0x000ee8000c1e9d00 */
[----:B------:R0:W4:Y:S01]  /*2ef0*/  LDG.E.128.CONSTANT R12, desc[UR8][R26.64+0x20] ;  /* 0x000020081a0c7981 */ /* 0x000122000c1e9d00 */
        /* <DEDUP_REMOVED lines=8> */
[----:B------:R-:W-:-:S10]  /*2f80*/  FSEL R20, R20, -8.06006814911005101289e+34, !P0 ;  /* 0xf9785eba14147808 */ /* 0x000fd40004000000 */
[----:B0-----:R-:W-:Y:S01]  /*2f90*/  @!P1 IMAD.MOV.U32 R26, RZ, RZ, 0x1 ;  /* 0x00000001ff1a9424 */ /* 0x001fe200078e00ff */
[----:B--2---:R-:W-:Y:S02]  /*2fa0*/  DFMA R4, R24, R20, R4 ;  /* 0x000000141804722b */ /* 0x004fe40000000004 */
[----:B------:R-:W-:-:S06]  /*2fb0*/  @!P1 DMUL R20, RZ, R16 ;  /* 0x00000010ff149228 */ /* 0x000fcc0000000000 */
[----:B------:R-:W-:-:S08]  /*2fc0*/  DFMA R4, R24, R4, R6 ;  /* 0x000000041804722b */ /* 0x000fd00000000006 */
[----:B---3--:R-:W-:-:S08]  /*2fd0*/  DFMA R4, R24, R4, R8 ;  /* 0x000000041804722b */ /* 0x008fd00000000008 */
[----:B------:R-:W-:-:S08]  /*2fe0*/  DFMA R4, R24, R4, R10 ;  /* 0x000000041804722b */ /* 0x000fd0000000000a */
[----:B----4-:R-:W-:-:S08]  /*2ff0*/  DFMA R4, R24, R4, R12 ;  /* 0x000000041804722b */ /* 0x010fd0000000000c */
[----:B------:R-:W-:-:S08]  /*3000*/  DFMA R4, R24, R4, R14 ;  /* 0x000000041804722b */ /* 0x000fd0000000000e */
[----:B------:R-:W-:Y:S02]  /*3010*/  DFMA R22, R4, R22, R22 ;  /* 0x000000160416722b */ /* 0x000fe40000000016 */
[----:B------:R-:W-:-:S10]  /*3020*/  DFMA R4, R24, R4, 1 ;  /* 0x3ff000001804742b */ /* 0x000fd40000000004 */
[----:B------:R-:W-:Y:S02]  /*3030*/  FSEL R6, R4, R22, !P0 ;  /* 0x0000001604067208 */ /* 0x000fe40004000000 */
[----:B------:R-:W-:Y:S02]  /*3040*/  FSEL R7, R5, R23, !P0 ;  /* 0x0000001705077208 */ /* 0x000fe40004000000 */
[----:B------:R-:W-:-:S04]  /*3050*/  LOP3.LUT P0, RZ, R28, 0x2, RZ, 0xc0, !PT ;  /* 0x000000021cff7812 */ /* 0x000fc8000780c0ff */
[----:B------:R-:W-:-:S10]  /*3060*/  DADD R4, RZ, -R6 ;  /* 0x00000000ff047229 */ /* 0x000fd40000000806 */
[----:B------:R-:W-:Y:S02]  /*3070*/  FSEL R4, R6, R4, !P0 ;  /* 0x0000000406047208 */ /* 0x000fe40004000000 */
[----:B------:R-:W-:-:S06]  /*3080*/  FSEL R5, R7, R5, !P0 ;  /* 0x0000000507057208 */ /* 0x000fcc0004000000 */
[----:B------:R-:W-:-:S08]  /*3090*/  DMUL R4, R4, R4 ;  /* 0x0000000404047228 */ /* 0x000fd00000000000 */
[----:B------:R-:W-:Y:S01]  /*30a0*/  DFMA R18, R18, R18, -R4 ;  /* 0x000000121212722b */ /* 0x000fe20000000804 */
[----:B------:R-:W-:Y:S10]  /*30b0*/  @!P1 BRA `(.L_x_11) ;  /* 0x0000000000649947 */ /* 0x000ff40003800000 */
        /* <DEDUP_REMOVED lines=23> */
.L_x_13:
[----:B------:R-:W-:Y:S05]  /*3230*/  BSYNC.RECONVERGENT B1 ;  /* 0x0000000000017941 */ /* 0x000fea0003800200 */
.L_x_12:
[----:B------:R-:W-:-:S07]  /*3240*/  VIADD R26, R4, 0x1 ;  /* 0x00000001041a7836 */ /* 0x000fce0000000000 */
.L_x_11:
[----:B------:R-:W-:Y:S05]  /*3250*/  BSYNC.RECONVERGENT B0 ;  /* 0x0000000000007941 */ /* 0x000fea0003800200 */
.L_x_10:
[----:B------:R-:W-:Y:S01]  /*3260*/  IMAD.SHL.U32 R4, R26, 0x40, RZ ;  /* 0x000000401a047824 */ /* 0x000fe200078e00ff */
[----:B------:R-:W2:Y:S04]  /*3270*/  LDL.64 R22, [UR5] ;  /* 0x00000005ff167983 */ /* 0x000ea80008100a00 */
[----:B------:R-:W-:-:S04]  /*3280*/  LOP3.LUT R4, R4, 0x40, RZ, 0xc0, !PT ;  /* 0x0000004004047812 */ /* 0x000fc800078ec0ff */
[----:B------:R-:W-:-:S05]  /*3290*/  IADD3 R28, P0, PT, R4, UR14, RZ ;  /* 0x0000000e041c7c10 */ /* 0x000fca000ff1e0ff */
[----:B------:R-:W-:-:S05]  /*32a0*/  IMAD.X R29, RZ, RZ, UR15, P0 ;  /* 0x0000000fff1d7e24 */ /* 0x000fca00080e06ff */
[----:B------:R-:W3:Y:S04]  /*32b0*/  LDG.E.128.CONSTANT R4, desc[UR8][R28.64] ;  /* 0x000000081c047981 */ /* 0x000ee8000c1e9d00 */
[----:B------:R-:W4:Y:S04]  /*32c0*/  LDG.E.128.CONSTANT R8, desc[UR8][R28.64+0x10] ;  /* 0x000010081c087981 */ /* 0x000f28000c1e9d00 */
[----:B------:R-:W5:Y:S01]  /*32d0*/  LDG.E.128.CONSTANT R12, desc[UR8][R28.64+0x20] ;  /* 0x000020081c0c7981 */ /* 0x000f62000c1e9d00 */
[----:B------:R-:W-:Y:S01]  /*32e0*/  LOP3.LUT R16, R26, 0x1, RZ, 0xc0, !PT ;  /* 0x000000011a107812 */ /* 0x000fe200078ec0ff */
[----:B------:R-:W-:-:S03]  /*32f0*/  IMAD.MOV.U32 R17, RZ, RZ, 0x3da8ff83 ;  /* 0x3da8ff83ff117424 */ /* 0x000fc600078e00ff */
[----:B------:R-:W-:Y:S01]  /*3300*/  ISETP.NE.U32.AND P0, PT, R16, 0x1, PT ;  /* 0x000000011000780c */ /* 0x000fe20003f05070 */
[----:B------:R-:W-:Y:S01]  /*3310*/  IMAD.MOV.U32 R16, RZ, RZ, 0x20fd8164 ;  /* 0x20fd8164ff107424 */ /* 0x000fe200078e00ff */
[----:B------:R-:W-:Y:S02]  /*3320*/  DMUL R24, R20, R20 ;  /* 0x0000001414187228 */ /* 0x000fe40000000000 */
[----:B------:R-:W-:Y:S02]  /*3330*/  FSEL R17, -R17, 0.11223486810922622681, !P0 ;  /* 0x3de5db6511117808 */ /* 0x000fe40004000100 */
[----:B------:R-:W-:Y:S01]  /*3340*/  FSEL R16, R16, -8.06006814911005101289e+34, !P0 ;  /* 0xf9785eba10107808 */ /* 0x000fe20004000000 */
[----:B------:R-:W-:-:S04]  /*3350*/  UIADD3 UR4, UPT, UPT, UR4, 0x1, URZ ;  /* 0x0000000104047890 */ /* 0x000fc8000fffe0ff */
[----:B------:R-:W-:Y:S02]  /*3360*/  UISETP.NE.AND UP0, UPT, UR4, 0x10, UPT ;  /* 0x000000100400788c */ /* 0x000fe4000bf05270 */
[----:B------:R-:W-:Y:S01]  /*3370*/  UIADD3 UR11, UPT, UPT, UR11, 0x1, URZ ;  /* 0x000000010b0b7890 */ /* 0x000fe2000fffe0ff */
[----:B---3--:R-:W-:-:S08]  /*3380*/  DFMA R4, R24, R16, R4 ;  /* 0x000000101804722b */ /* 0x008fd00000000004 */
[----:B------:R-:W-:-:S08]  /*3390*/  DFMA R4, R24, R4, R6 ;  /* 0x000000041804722b */ /* 0x000fd00000000006 */
[----:B----4-:R-:W-:-:S08]  /*33a0*/  DFMA R4, R24, R4, R8 ;  /* 0x000000041804722b */ /* 0x010fd00000000008 */
[----:B------:R-:W-:-:S08]  /*33b0*/  DFMA R4, R24, R4, R10 ;  /* 0x000000041804722b */ /* 0x000fd0000000000a */
[----:B-----5:R-:W-:-:S08]  /*33c0*/  DFMA R4, R24, R4, R12 ;  /* 0x000000041804722b */ /* 0x020fd0000000000c */
[----:B------:R-:W-:-:S08]  /*33d0*/  DFMA R4, R24, R4, R14 ;  /* 0x000000041804722b */ /* 0x000fd0000000000e */
[----:B------:R-:W-:Y:S02]  /*33e0*/  DFMA R20, R4, R20, R20 ;  /* 0x000000140414722b */ /* 0x000fe40000000014 */
[----:B------:R-:W-:-:S10]  /*33f0*/  DFMA R4, R24, R4, 1 ;  /* 0x3ff000001804742b */ /* 0x000fd40000000004 */
[----:B------:R-:W-:Y:S02]  /*3400*/  FSEL R6, R4, R20, !P0 ;  /* 0x0000001404067208 */ /* 0x000fe40004000000 */
[----:B------:R-:W-:-:S06]  /*3410*/  FSEL R7, R5, R21, !P0 ;  /* 0x0000001505077208 */ /* 0x000fcc0004000000 */
[----:B------:R-:W-:Y:S01]  /*3420*/  DADD R4, RZ, -R6 ;  /* 0x00000000ff047229 */ /* 0x000fe20000000806 */
[----:B------:R-:W-:-:S09]  /*3430*/  LOP3.LUT P0, RZ, R26, 0x2, RZ, 0xc0, !PT ;  /* 0x000000021aff7812 */ /* 0x000fd2000780c0ff */
[----:B------:R-:W-:Y:S02]  /*3440*/  FSEL R4, R6, R4, !P0 ;  /* 0x0000000406047208 */ /* 0x000fe40004000000 */
[----:B------:R-:W-:-:S06]  /*3450*/  FSEL R5, R7, R5, !P0 ;  /* 0x0000000507057208 */ /* 0x000fcc0004000000 */
[----:B--2---:R-:W-:-:S07]  /*3460*/  DFMA R18, R18, R4, R22 ;  /* 0x000000041212722b */ /* 0x004fce0000000016 */
[----:B------:R1:W-:Y:S01]  /*3470*/  STL.64 [UR5], R18 ;  /* 0x00000012ff007987 */ /* 0x0003e20008100a05 */
[----:B------:R-:W-:Y:S01]  /*3480*/  UIADD3 UR5, UPT, UPT, UR5, 0x8, URZ ;  /* 0x0000000805057890 */ /* 0x000fe2000fffe0ff */
[----:B------:R-:W-:Y:S11]  /*3490*/  BRA.U UP0, `(.L_x_14) ;  /* 0xfffffff100f07547 */ /* 0x000ff6000b83ffff */
[----:B------:R-:W2:Y:S04]  /*34a0*/  LDL.128 R4, [R1+0x140] ;  /* 0x0001400001047983 */ /* 0x000ea80000100c00 */
[----:B------:R-:W3:Y:S04]  /*34b0*/  LDL.128 R12, [R1+0x150] ;  /* 0x00015000010c7983 */ /* 0x000ee80000100c00 */
[----:B------:R-:W4:Y:S04]  /*34c0*/  LDL.128 R20, [R1+0x160] ;  /* 0x0001600001147983 */ /* 0x000f280000100c00 */
[----:B------:R-:W5:Y:S04]  /*34d0*/  LDL.128 R28, [R1+0x170] ;  /* 0x00017000011c7983 */ /* 0x000f680000100c00 */
[----:B------:R-:W5:Y:S04]  /*34e0*/  LDL.128 R32, [R1+0x180] ;  /* 0x0001800001207983 */ /* 0x000f680000100c00 */
[----:B------:R-:W5:Y:S04]  /*34f0*/  LDL.128 R24, [R1+0x190] ;  /* 0x0001900001187983 */ /* 0x000f680000100c00 */
[----:B-1----:R-:W5:Y:S04]  /*3500*/  LDL.128 R16, [R1+0x1a0] ;  /* 0x0001a00001107983 */ /* 0x002f680000100c00 */
[----:B------:R-:W5:Y:S01]  /*3510*/  LDL.128 R8, [R1+0x1b0] ;  /* 0x0001b00001087983 */ /* 0x000f620000100c00 */
[----:B------:R-:W-:Y:S01]  /*3520*/  UMOV UR4, 0x9999999a ;  /* 0x9999999a00047882 */ /* 0x000fe20000000000 */
[----:B------:R-:W-:Y:S01]  /*3530*/  UMOV UR5, 0x3fb99999 ;  /* 0x3fb9999900057882 */ /* 0x000fe20000000000 */
[----:B------:R-:W-:Y:S01]  /*3540*/  UMOV UR12, 0xcccccccd ;  /* 0xcccccccd000c7882 */ /* 0x000fe20000000000 */
[----:B------:R-:W-:Y:S01]  /*3550*/  UMOV UR13, 0x3feccccc ;  /* 0x3feccccc000d7882 */ /* 0x000fe20000000000 */
[----:B------:R-:W0:Y:S01]  /*3560*/  LDCU.64 UR14, c[0x4][0x8] ;  /* 0x01000100ff0e77ac */ /* 0x000e220008000a00 */
[----:B--2---:R-:W-:-:S08]  /*3570*/  DMUL R72, R4, UR4 ;  /* 0x0000000404487c28 */ /* 0x004fd00008000000 */
[C---:B------:R-:W-:Y:S02]  /*3580*/  DFMA R72, R6.reuse, UR12, R72 ;  /* 0x0000000c06487c2b */ /* 0x040fe40008000048 */
[----:B------:R-:W-:-:S06]  /*3590*/  DMUL R6, R6, UR4 ;  /* 0x0000000406067c28 */ /* 0x000fcc0008000000 */
[----:B------:R-:W-:Y:S02]  /*35a0*/  DMUL R70, R72, UR4 ;  /* 0x0000000448467c28 */ /* 0x000fe40008000000 */
[----:B------:R-:W-:Y:S02]  /*35b0*/  DFMA R4, R4, UR12, R6 ;  /* 0x0000000c04047c2b */ /* 0x000fe40008000006 */
[----:B---3--:R-:W-:-:S04]  /*35c0*/  DMUL R6, R12, UR4 ;  /* 0x000000040c067c28 */ /* 0x008fc80008000000 */
[----:B------:R-:W-:Y:S02]  /*35d0*/  DFMA R70, R12, UR12, R70 ;  /* 0x0000000c0c467c2b */ /* 0x000fe40008000046 */
[----:B------:R-:W-:Y:S02]  /*35e0*/  DMUL R12, R14, UR4 ;  /* 0x000000040e0c7c28 */ /* 0x000fe40008000000 */
[----:B------:R-:W-:-:S04]  /*35f0*/  DFMA R6, R72, UR12, R6 ;  /* 0x0000000c48067c2b */ /* 0x000fc80008000006 */
[C---:B------:R-:W-:Y:S02]  /*3600*/  DMUL R68, R70.reuse, UR4 ;  /* 0x0000000446447c28 */ /* 0x040fe40008000000 */
[----:B------:R-:W-:Y:S01]  /*3610*/  DFMA R12, R70, UR12, R12 ;  /* 0x0000000c460c7c2b */ /* 0x000fe2000800000c */
[----:B------:R1:W-:Y:S05]  /*3620*/  STL.128 [R1+0x140], R4 ;  /* 0x0001400401007387 */ /* 0x0003ea0000100c00 */
[----:B------:R-:W-:Y:S02]  /*3630*/  DFMA R68, R14, UR12, R68 ;  /* 0x0000000c0e447c2b */ /* 0x000fe40008000044 */
[----:B----4-:R-:W-:-:S06]  /*3640*/  DMUL R14, R20, UR4 ;  /* 0x00000004140e7c28 */ /* 0x010fcc0008000000 */
[C---:B------:R-:W-:Y:S02]  /*3650*/  DMUL R74, R68.reuse, UR4 ;  /* 0x00000004444a7c28 */ /* 0x040fe40008000000 */
[----:B------:R-:W-:-:S06]  /*3660*/  DFMA R14, R68, UR12, R14 ;  /* 0x0000000c440e7c2b */ /* 0x000fcc000800000e */
[----:B------:R-:W-:Y:S01]  /*3670*/  DFMA R74, R20, UR12, R74 ;  /* 0x0000000c144a7c2b */ /* 0x000fe2000800004a */
[----:B------:R1:W-:Y:S01]  /*3680*/  STL.128 [R1+0x150], R12 ;  /* 0x0001500c01007387 */ /* 0x0003e20000100c00 */
[----:B------:R-:W-:-:S06]  /*3690*/  DMUL R20, R22, UR4 ;  /* 0x0000000416147c28 */ /* 0x000fcc0008000000 */
[C---:B------:R-:W-:Y:S02]  /*36a0*/  DMUL R72, R74.reuse, UR4 ;  /* 0x000000044a487c28 */ /* 0x040fe40008000000 */
[----:B------:R-:W-:-:S06]  /*36b0*/  DFMA R20, R74, UR12, R20 ;  /* 0x0000000c4a147c2b */ /* 0x000fcc0008000014 */
[----:B------:R-:W-:Y:S02]  /*36c0*/  DFMA R72, R22, UR12, R72 ;  /* 0x0000000c16487c2b */ /* 0x000fe40008000048 */
[----:B-----5:R-:W-:-:S06]  /*36d0*/  DMUL R22, R28, UR4 ;  /* 0x000000041c167c28 */ /* 0x020fcc0008000000 */
        /* <DEDUP_REMOVED lines=8> */
[----:B------:R-:W-:-:S06]  /*3760*/  DMUL R30, R32, UR4 ;  /* 0x00000004201e7c28 */ /* 0x000fcc0008000000 */
        /* <DEDUP_REMOVED lines=32> */
[C---:B------:R-:W-:Y:S01]  /*3970*/  DMUL R70, R68.reuse, UR4 ;  /* 0x0000000444467c28 */ /* 0x040fe20008000000 */
[----:B------:R-:W-:Y:S01]  /*3980*/  UMOV UR4, URZ ;  /* 0x000000ff00047c82 */ /* 0x000fe20008000000 */
[----:B------:R-:W-:-:S06]  /*3990*/  DFMA R8, R68, UR12, R8 ;  /* 0x0000000c44087c2b */ /* 0x000fcc0008000008 */
[----:B------:R-:W-:-:S07]  /*39a0*/  DFMA R10, R10, UR12, R70 ;  /* 0x0000000c0a0a7c2b */ /* 0x000fce0008000046 */
[----:B0-----:R1:W-:Y:S04]  /*39b0*/  STL.128 [R1+0x1b0], R8 ;  /* 0x0001b00801007387 */ /* 0x0013e80000100c00 */
.L_x_28:
[----:B-1----:R-:W2:Y:S04]  /*39c0*/  LDL.U8 R5, [UR7+-0x10] ;  /* 0xfffff007ff057983 */ /* 0x002ea80008100000 */
[----:B------:R-:W3:Y:S01]  /*39d0*/  LDL.U8 R7, [UR7] ;  /* 0x00000007ff077983 */ /* 0x000ee20008100000 */
[----:B------:R-:W-:Y:S01]  /*39e0*/  UMOV UR12, 0x54442d18 ;  /* 0x54442d18000c7882 */ /* 0x000fe20000000000 */
[----:B------:R-:W-:Y:S01]  /*39f0*/  UMOV UR13, 0x400921fb ;  /* 0x400921fb000d7882 */ /* 0x000fe20000000000 */
[----:B------:R-:W-:Y:S01]  /*3a00*/  BSSY.RECONVERGENT B0, `(.L_x_15) ;  /* 0x0000028000007945 */ /* 0x000fe20003800200 */
[----:B--2---:R-:W-:-:S04]  /*3a10*/  IMAD R8, R5, -0x2, R66 ;  /* 0xfffffffe05087824 */ /* 0x004fc800078e0242 */
[----:B0-----:R-:W0:Y:S01]  /*3a20*/  I2F.F64 R4, R8 ;  /* 0x0000000800047312 */ /* 0x001e220000201c00 */
[----:B---3--:R-:W-:-:S07]  /*3a30*/  IMAD R9, R7, -0x2, R66 ;  /* 0xfffffffe07097824 */ /* 0x008fce00078e0242 */
[----:B------:R-:W1:Y:S01]  /*3a40*/  I2F.F64 R6, R9 ;  /* 0x0000000900067312 */ /* 0x000e620000201c00 */
[----:B0-----:R-:W-:-:S08]  /*3a50*/  DMUL R4, R4, UR12 ;  /* 0x0000000c04047c28 */ /* 0x001fd00008000000 */
[----:B------:R-:W-:Y:S02]  /*3a60*/  DMUL R4, R4, 0.03125 ;  /* 0x3fa0000004047828 */ /* 0x000fe40000000000 */
[----:B-1----:R-:W-:-:S06]  /*3a70*/  DMUL R6, R6, UR12 ;  /* 0x0000000c06067c28 */ /* 0x002fcc0008000000 */
[----:B------:R-:W-:Y:S02]  /*3a80*/  DMUL R20, R4, 0.5 ;  /* 0x3fe0000004147828 */ /* 0x000fe40000000000 */
[----:B------:R-:W-:-:S06]  /*3a90*/  DMUL R16, R6, 0.03125 ;  /* 0x3fa0000006107828 */ /* 0x000fcc0000000000 */
[----:B------:R-:W-:-:S14]  /*3aa0*/  DSETP.NEU.AND P0, PT, |R20|, +INF , PT ;  /* 0x7ff000001400742a */ /* 0x000fdc0003f0d200 */
[----:B------:R-:W-:Y:S05]  /*3ab0*/  @!P0 BRA `(.L_x_16) ;  /* 0x0000000000688947 */ /* 0x000fea0003800000 */
        /* <DEDUP_REMOVED lines=23> */
.L_x_18:
[----:B------:R-:W-:Y:S05]  /*3c30*/  BSYNC.RECONVERGENT B1 ;  /* 0x0000000000017941 */ /* 0x000fea0003800200 */
.L_x_17:
[----:B------:R-:W-:Y:S01]  /*3c40*/  VIADD R28, R4, 0x1 ;  /* 0x00000001041c7836 */ /* 0x000fe20000000000 */
[----:B------:R-:W-:Y:S06]  /*3c50*/  BRA `(.L_x_19) ;  /* 0x0000000000087947 */ /* 0x000fec0003800000 */
.L_x_16:
[----:B------:R-:W-:Y:S01]  /*3c60*/  DMUL R24, RZ, R20 ;  /* 0x00000014ff187228 */ /* 0x000fe20000000000 */
[----:B------:R-:W-:-:S10]  /*3c70*/  IMAD.MOV.U32 R28, RZ, RZ, 0x1 ;  /* 0x00000001ff1c7424 */ /* 0x000fd400078e00ff */
.L_x_19:
[----:B------:R-:W-:Y:S05]  /*3c80*/  BSYNC.RECONVERGENT B0 ;  /* 0x0000000000007941 */ /* 0x000fea0003800200 */
.L_x_15:
        /* <DEDUP_REMOVED lines=51> */
[----:B------:R-:W-:Y:S01]  /*3fc0*/  IMAD.MOV.U32 R28, RZ, RZ, R4 ;  /* 0x000000ffff1c7224 */ /* 0x000fe200078e0004 */
[----:B------:R-:W-:Y:S06]  /*3fd0*/  BRA `(.L_x_22) ;  /* 0x0000000000087947 */ /* 0x000fec0003800000 */
.L_x_21:
[----:B------:R-:W-:Y:S01]  /*3fe0*/  DMUL R22, RZ, R20 ;  /* 0x00000014ff167228 */ /* 0x000fe20000000000 */
[----:B------:R-:W-:-:S10]  /*3ff0*/  IMAD.MOV.U32 R28, RZ, RZ, RZ ;  /* 0x000000ffff1c7224 */ /* 0x000fd400078e00ff */
.L_x_22:
[----:B------:R-:W-:Y:S05]  /*4000*/  BSYNC.RECONVERGENT B0 ;  /* 0x0000000000007941 */ /* 0x000fea0003800200 */
.L_x_20:
        /* <DEDUP_REMOVED lines=12> */
[----:B------:R-:W-:-:S03]  /*40d0*/  IMAD.MOV.U32 R20, RZ, RZ, 0x20fd8164 ;  /* 0x20fd8164ff147424 */ /* 0x000fc600078e00ff */
        /* <DEDUP_REMOVED lines=16> */
[----:B------:R-:W-:-:S05]  /*41e0*/  DSETP.NEU.AND P0, PT, |R16|, +INF , PT ;  /* 0x7ff000001000742a */ /* 0x000fca0003f0d200 */
        /* <DEDUP_REMOVED lines=26> */
.L_x_26:
[----:B------:R-:W-:Y:S05]  /*4390*/  BSYNC.RECONVERGENT B1 ;  /* 0x0000000000017941 */ /* 0x000fea0003800200 */
.L_x_25:
[----:B------:R-:W-:Y:S01]  /*43a0*/  VIADD R26, R4, 0x1 ;  /* 0x00000001041a7836 */ /* 0x000fe20000000000 */
[----:B------:R-:W-:Y:S06]  /*43b0*/  BRA `(.L_x_27) ;  /* 0x0000000000087947 */ /* 0x000fec0003800000 */
.L_x_24:
[----:B------:R-:W-:Y:S01]  /*43c0*/  DMUL R20, RZ, R16 ;  /* 0x00000010ff147228 */ /* 0x000fe20000000000 */
[----:B------:R-:W-:-:S10]  /*43d0*/  IMAD.MOV.U32 R26, RZ, RZ, 0x1 ;  /* 0x00000001ff1a7424 */ /* 0x000fd400078e00ff */
.L_x_27:
[----:B------:R-:W-:Y:S05]  /*43e0*/  BSYNC.RECONVERGENT B0 ;  /* 0x0000000000007941 */ /* 0x000fea0003800200 */
.L_x_23:
        /* <DEDUP_REMOVED lines=40> */
[----:B0-----:R-:W5:Y:S04]  /*4670*/  LDL.128 R16, [R1+0x180] ;  /* 0x0001800001107983 */ /* 0x001f680000100c00 */
[----:B------:R-:W5:Y:S04]  /*4680*/  LDL.128 R20, [R1+0x190] ;  /* 0x0001900001147983 */ /* 0x000f680000100c00 */
[----:B------:R-:W5:Y:S04]  /*4690*/  LDL.128 R24, [R1+0x1a0] ;  /* 0x0001a00001187983 */ /* 0x000f680000100c00 */
[----:B------:R-:W5:Y:S01]  /*46a0*/  LDL.128 R28, [R1+0x1b0] ;  /* 0x0001b000011c7983 */ /* 0x000f620000100c00 */
[----:B------:R-:W-:Y:S01]  /*46b0*/  UMOV UR4, 0x9999999a ;  /* 0x9999999a00047882 */ /* 0x000fe20000000000 */
[----:B------:R-:W-:Y:S01]  /*46c0*/  UMOV UR5, 0x3fb99999 ;  /* 0x3fb9999900057882 */ /* 0x000fe20000000000 */
[----:B------:R-:W-:Y:S01]  /*46d0*/  UMOV UR6, 0xcccccccd ;  /* 0xcccccccd00067882 */ /* 0x000fe20000000000 */
[----:B------:R-:W-:Y:S01]  /*46e0*/  UMOV UR7, 0x3feccccc ;  /* 0x3feccccc00077882 */ /* 0x000fe20000000000 */
[----:B------:R-:W-:Y:S01]  /*46f0*/  BSSY.RECONVERGENT B0, `(.L_x_29) ;  /* 0x000009f000007945 */ /* 0x000fe20003800200 */
[----:B--2---:R-:W-:-:S08]  /*4700*/  DMUL R72, R32, UR4 ;  /* 0x0000000420487c28 */ /* 0x004fd00008000000 */
[C---:B------:R-:W-:Y:S02]  /*4710*/  DFMA R72, R34.reuse, UR6, R72 ;  /* 0x0000000622487c2b */ /* 0x040fe40008000048 */
[----:B------:R-:W-:-:S06]  /*4720*/  DMUL R34, R34, UR4 ;  /* 0x0000000422227c28 */ /* 0x000fcc0008000000 */
[----:B------:R-:W-:Y:S02]  /*4730*/  DMUL R70, R72, UR4 ;  /* 0x0000000448467c28 */ /* 0x000fe40008000000 */
[----:B------:R-:W-:-:S06]  /*4740*/  DFMA R34, R32, UR6, R34 ;  /* 0x0000000620227c2b */ /* 0x000fcc0008000022 */
[C---:B---3--:R-:W-:Y:S02]  /*4750*/  DFMA R70, R4.reuse, UR6, R70 ;  /* 0x0000000604467c2b */ /* 0x048fe40008000046 */
[----:B------:R-:W-:-:S06]  /*4760*/  DMUL R4, R4, UR4 ;  /* 0x0000000404047c28 */ /* 0x000fcc0008000000 */
[----:B------:R-:W-:Y:S02]  /*4770*/  DMUL R68, R70, UR4 ;  /* 0x0000000446447c28 */ /* 0x000fe40008000000 */
[----:B------:R-:W-:-:S06]  /*4780*/  DFMA R72, R72, UR6, R4 ;  /* 0x0000000648487c2b */ /* 0x000fcc0008000004 */
[C---:B------:R-:W-:Y:S02]  /*4790*/  DFMA R68, R6.reuse, UR6, R68 ;  /* 0x0000000606447c2b */ /* 0x040fe40008000044 */
[----:B------:R-:W-:-:S06]  /*47a0*/  DMUL R6, R6, UR4 ;  /* 0x0000000406067c28 */ /* 0x000fcc0008000000 */
[----:B------:R-:W-:Y:S02]  /*47b0*/  DMUL R66, R68, UR4 ;  /* 0x0000000444427c28 */ /* 0x000fe40008000000 */
[----:B------:R-:W-:-:S06]  /*47c0*/  DFMA R70, R70, UR6, R6 ;  /* 0x0000000646467c2b */ /* 0x000fcc0008000006 */
[C---:B----4-:R-:W-:Y:S02]  /*47d0*/  DFMA R66, R8.reuse, UR6, R66 ;  /* 0x0000000608427c2b */ /* 0x050fe40008000042 */
[----:B------:R-:W-:-:S06]  /*47e0*/  DMUL R8, R8, UR4 ;  /* 0x0000000408087c28 */ /* 0x000fcc0008000000 */
[----:B------:R-:W-:Y:S02]  /*47f0*/  DMUL R32, R66, UR4 ;  /* 0x0000000442207c28 */ /* 0x000fe40008000000 */
[----:B------:R-:W-:-:S06]  /*4800*/  DFMA R68, R68, UR6, R8 ;  /* 0x0000000644447c2b */ /* 0x000fcc0008000008 */
[C---:B------:R-:W-:Y:S02]  /*4810*/  DFMA R32, R10.reuse, UR6, R32 ;  /* 0x000000060a207c2b */ /* 0x040fe40008000020 */
[----:B------:R-:W-:-:S06]  /*4820*/  DMUL R10, R10, UR4 ;  /* 0x000000040a0a7c28 */ /* 0x000fcc0008000000 */
[----:B------:R-:W-:Y:S02]  /*4830*/  DMUL R4, R32, UR4 ;  /* 0x0000000420047c28 */ /* 0x000fe40008000000 */
[----:B------:R-:W-:-:S06]  /*4840*/  DFMA R66, R66, UR6, R10 ;  /* 0x0000000642427c2b */ /* 0x000fcc000800000a */
[C---:B-----5:R-:W-:Y:S02]  /*4850*/  DFMA R4, R12.reuse, UR6, R4 ;  /* 0x000000060c047c2b */ /* 0x060fe40008000004 */
[----:B------:R-:W-:-:S06]  /*4860*/  DMUL R12, R12, UR4 ;  /* 0x000000040c0c7c28 */ /* 0x000fcc0008000000 */
[----:B------:R-:W-:Y:S02]  /*4870*/  DMUL R6, R4, UR4 ;  /* 0x0000000404067c28 */ /* 0x000fe40008000000 */
[----:B------:R-:W-:-:S06]  /*4880*/  DFMA R32, R32, UR6, R12 ;  /* 0x0000000620207c2b */ /* 0x000fcc000800000c */
[C---:B------:R-:W-:Y:S02]  /*4890*/  DFMA R6, R14.reuse, UR6, R6 ;  /* 0x000000060e067c2b */ /* 0x040fe40008000006 */
        /* <DEDUP_REMOVED lines=14> */
[----:B------:R-:W-:Y:S02]  /*4980*/  DFMA R20, R10, UR6, R20 ;  /* 0x000000060a147c2b */ /* 0x000fe40008000014 */
[----:B------:R-:W-:-:S04]  /*4990*/  DMUL R10, R30, UR4 ;  /* 0x000000041e0a7c28 */ /* 0x000fc80008000000 */
        /* <DEDUP_REMOVED lines=14> */
[C---:B------:R-:W-:Y:S01]  /*4a80*/  DMUL R12, R4.reuse, UR4 ;  /* 0x00000004040c7c28 */ /* 0x040fe20008000000 */
[----:B------:R-:W-:Y:S01]  /*4a90*/  UMOV UR4, 0x24dd2f1a ;  /* 0x24dd2f1a00047882 */ /* 0x000fe20000000000 */
[----:B------:R-:W-:Y:S01]  /*4aa0*/  DFMA R4, R4, UR6, R10 ;  /* 0x0000000604047c2b */ /* 0x000fe2000800000a */
[----:B------:R-:W-:Y:S01]  /*4ab0*/  UMOV UR5, 0x3fe4f922 ;  /* 0x3fe4f92200057882 */ /* 0x000fe20000000000 */
[----:B------:R-:W-:Y:S01]  /*4ac0*/  LOP3.LUT R11, R35, 0x7fffffff, RZ, 0xc0, !PT ;  /* 0x7fffffff230b7812 */ /* 0x000fe200078ec0ff */
[----:B------:R-:W-:Y:S01]  /*4ad0*/  IMAD.MOV.U32 R10, RZ, RZ, R34 ;  /* 0x000000ffff0a7224 */ /* 0x000fe200078e0022 */
[----:B------:R-:W-:Y:S02]  /*4ae0*/  DFMA R8, R8, UR6, R28 ;  /* 0x0000000608087c2b */ /* 0x000fe4000800001c */
[----:B------:R-:W-:-:S03]  /*4af0*/  DFMA R30, R30, UR6, R12 ;  /* 0x000000061e1e7c2b */ /* 0x000fc6000800000c */
[----:B------:R-:W-:-:S14]  /*4b00*/  DSETP.GE.AND P0, PT, R10, UR4, PT ;  /* 0x000000040a007e2a */ /* 0x000fdc000bf06000 */
[----:B------:R-:W-:Y:S05]  /*4b10*/  @!P0 BRA `(.L_x_30) ;  /* 0x0000000000e48947 */ /* 0x000fea0003800000 */
[----:B------:R-:W-:Y:S01]  /*4b20*/  DADD R28, R10, R10 ;  /* 0x000000000a1c7229 */ /* 0x000fe2000000000a */
[----:B------:R-:W-:Y:S01]  /*4b30*/  UMOV UR6, 0xfefa39ef ;  /* 0xfefa39ef00067882 */ /* 0x000fe20000000000 */
[----:B------:R-:W-:Y:S01]  /*4b40*/  UMOV UR7, 0x3fe62e42 ;  /* 0x3fe62e4200077882 */ /* 0x000fe20000000000 */
[----:B------:R-:W-:Y:S01]  /*4b50*/  IMAD.MOV.U32 R26, RZ, RZ, -0x7649667 ;  /* 0xf89b6999ff1a7424 */ /* 0x000fe200078e00ff */
[----:B------:R-:W-:Y:S01]  /*4b60*/  ISETP.GT.U32.AND P0, PT, R11, 0x40330fc1, PT ;  /* 0x40330fc10b00780c */ /* 0x000fe20003f04070 */
[----:B------:R-:W-:Y:S01]  /*4b70*/  IMAD.MOV.U32 R27, RZ, RZ, 0x3e928a27 ;  /* 0x3e928a27ff1b7424 */ /* 0x000fe200078e00ff */
[----:B------:R-:W0:Y:S02]  /*4b80*/  F2F.F32.F64 R10, R28 ;  /* 0x0000001c000a7310 */ /* 0x000e240000301000 */
[----:B0-----:R-:W-:-:S06]  /*4b90*/  FMUL R10, R10, 1.4426950216293334961 ;  /* 0x3fb8aa3b0a0a7820 */ /* 0x001fcc0000400000 */
[----:B------:R-:W0:Y:S08]  /*4ba0*/  FRND R10, R10 ;  /* 0x0000000a000a7307 */ /* 0x000e300000201000 */
[----:B0-----:R0:W1:Y:S08]  /*4bb0*/  F2F.F64.F32 R12, R10 ;  /* 0x0000000a000c7310 */ /* 0x0010700000201800 */
[----:B0-----:R-:W0:Y:S01]  /*4bc0*/  MUFU.EX2 R10, R10 ;  /* 0x0000000a000a7308 */ /* 0x001e220000000800 */
[----:B-1----:R-:W-:Y:S01]  /*4bd0*/  DFMA R12, R12, -UR6, R28 ;  /* 0x800000060c0c7c2b */ /* 0x002fe2000800001c */
[----:B------:R-:W-:Y:S01]  /*4be0*/  UMOV UR6, 0xa4741b81 ;  /* 0xa4741b8100067882 */ /* 0x000fe20000000000 */
[----:B------:R-:W-:-:S06]  /*4bf0*/  UMOV UR7, 0x3e5ae904 ;  /* 0x3e5ae90400077882 */ /* 0x000fcc0000000000 */
[----:B------:R-:W-:Y:S01]  /*4c00*/  DFMA R26, R12, UR6, R26 ;  /* 0x000000060c1a7c2b */ /* 0x000fe2000800001a */
[----:B------:R-:W-:Y:S01]  /*4c10*/  UMOV UR6, 0x15ff7e07 ;  /* 0x15ff7e0700067882 */ /* 0x000fe20000000000 */
[----:B------:R-:W-:-:S06]  /*4c20*/  UMOV UR7, 0x3ec71de7 ;  /* 0x3ec71de700077882 */ /* 0x000fcc0000000000 */
[----:B------:R-:W-:Y:S01]  /*4c30*/  DFMA R26, R12, R26, UR6 ;  /* 0x000000060c1a7e2b */ /* 0x000fe2000800001a */
        /* <DEDUP_REMOVED lines=20> */
[C---:B------:R-:W-:Y:S02]  /*4d80*/  DFMA R28, R12.reuse, R26, UR6 ;  /* 0x000000060c1c7e2b */ /* 0x040fe4000800001a */
[----:B0-----:R-:W0:Y:S06]  /*4d90*/  F2F.F64.F32 R26, R10 ;  /* 0x0000000a001a7310 */ /* 0x001e2c0000201800 */
[----:B------:R-:W-:-:S08]  /*4da0*/  DMUL R28, R12, R28 ;  /* 0x0000001c0c1c7228 */ /* 0x000fd00000000000 */
[----:B------:R-:W-:Y:S02]  /*4db0*/  DFMA R28, R12, R28, R12 ;  /* 0x0000001c0c1c722b */ /* 0x000fe4000000000c */
[----:B0-----:R-:W-:-:S08]  /*4dc0*/  DADD R12, -R26, 1 ;  /* 0x3ff000001a0c7429 */ /* 0x001fd00000000100 */
[----:B------:R-:W-:Y:S01]  /*4dd0*/  DFMA R28, -R28, R26, R12 ;  /* 0x0000001a1c1c722b */ /* 0x000fe2000000010c */
[----:B------:R-:W-:-:S07]  /*4de0*/  IMAD.MOV.U32 R12, RZ, RZ, RZ ;  /* 0x000000ffff0c7224 */ /* 0x000fce00078e00ff */
[----:B------:R-:W-:-:S06]  /*4df0*/  DADD R28, -R28, 2 ;  /* 0x400000001c1c7429 */ /* 0x000fcc0000000100 */
[----:B------:R-:W0:Y:S02]  /*4e00*/  MUFU.RCP64H R13, R29 ;  /* 0x0000001d000d7308 */ /* 0x000e240000001800 */
[----:B0-----:R-:W-:-:S08]  /*4e10*/  DFMA R26, -R28, R12, 1 ;  /* 0x3ff000001c1a742b */ /* 0x001fd0000000010c */
[----:B------:R-:W-:-:S08]  /*4e20*/  DFMA R26, R26, R26, R26 ;  /* 0x0000001a1a1a722b */ /* 0x000fd0000000001a */
[----:B------:R-:W-:Y:S01]  /*4e30*/  DFMA R26, R12, R26, R12 ;  /* 0x0000001a0c1a722b */ /* 0x000fe2000000000c */
[----:B------:R-:W-:Y:S02]  /*4e40*/  IMAD.MOV.U32 R12, RZ, RZ, 0x0 ;  /* 0x00000000ff0c7424 */ /* 0x000fe400078e00ff */
[----:B------:R-:W-:-:S06]  /*4e50*/  IMAD.MOV.U32 R13, RZ, RZ, 0x40000000 ;  /* 0x40000000ff0d7424 */ /* 0x000fcc00078e00ff */
[----:B------:R-:W-:-:S10]  /*4e60*/  DFMA R12, R26, -R12, 1 ;  /* 0x3ff000001a0c742b */ /* 0x000fd4000000080c */
[----:B------:R-:W-:Y:S02]  /*4e70*/  FSEL R11, R13, 1.875, !P0 ;  /* 0x3ff000000d0b7808 */ /* 0x000fe40004000000 */
[----:B------:R-:W-:Y:S02]  /*4e80*/  FSEL R34, R12, RZ, !P0 ;  /* 0x000000ff0c227208 */ /* 0x000fe40004000000 */
[----:B------:R-:W-:Y:S01]  /*4e90*/  LOP3.LUT R35, R11, 0x80000000, R35, 0xb8, !PT ;  /* 0x800000000b237812 */ /* 0x000fe200078eb823 */
[----:B------:R-:W-:Y:S06]  /*4ea0*/  BRA `(.L_x_31) ;  /* 0x00000000008c7947 */ /* 0x000fec0003800000 */
.L_x_30:
[----:B------:R-:W-:Y:S01]  /*4eb0*/  DMUL R12, R34, R34 ;  /* 0x00000022220c7228 */ /* 0x000fe20000000000 */
[----:B------:R-:W-:Y:S01]  /*4ec0*/  IMAD.MOV.U32 R10, RZ, RZ, 0x420afc3d ;  /* 0x420afc3dff0a7424 */ /* 0x000fe200078e00ff */
[----:B------:R-:W-:Y:S01]  /*4ed0*/  UMOV UR6, 0xe2f5e964 ;  /* 0xe2f5e96400067882 */ /* 0x000fe20000000000 */
[----:B------:R-:W-:Y:S01]  /*4ee0*/  IMAD.MOV.U32 R11, RZ, RZ, 0x3f14359f ;  /* 0x3f14359fff0b7424 */ /* 0x000fe200078e00ff */
[----:B------:R-:W-:-:S05]  /*4ef0*/  UMOV UR7, 0x3ef0bc46 ;  /* 0x3ef0bc4600077882 */ /* 0x000fca0000000000 */
[----:B------:R-:W-:Y:S01]  /*4f00*/  DFMA R10, R12, -UR6, R10 ;  /* 0x800000060c0a7c2b */ /* 0x000fe2000800000a */
[----:B------:R-:W-:Y:S01]  /*4f10*/  UMOV UR6, 0x728c5d84 ;  /* 0x728c5d8400067882 */ /* 0x000fe20000000000 */
[----:B------:R-:W-:-:S06]  /*4f20*/  UMOV UR7, 0x3f2df9f0 ;  /* 0x3f2df9f000077882 */ /* 0x000fcc0000000000 */
[----:B------:R-:W-:Y:S01]  /*4f30*/  DFMA R10, R12, R10, -UR6 ;  /* 0x800000060c0a7e2b */ /* 0x000fe2000800000a */
[----:B------:R-:W-:Y:S01]  /*4f40*/  UMOV UR6, 0xcec4f033 ;  /* 0xcec4f03300067882 */ /* 0x000fe20000000000 */
[----:B------:R-:W-:-:S06]  /*4f50*/  UMOV UR7, 0x3f4337d1 ;  /* 0x3f4337d100077882 */ /* 0x000fcc0000000000 */
[----:B------:R-:W-:Y:S01]  /*4f60*/  DFMA R10, R12, R10, UR6 ;  /* 0x000000060c0a7e2b */ /* 0x000fe2000800000a */
        /* <DEDUP_REMOVED lines=20> */
[----:B------:R-:W-:-:S08]  /*50b0*/  DFMA R10, R12, R10, -UR6 ;  /* 0x800000060c0a7e2b */ /* 0x000fd0000800000a */
[----:B------:R-:W-:-:S08]  /*50c0*/  DFMA R10, R12, R10, RZ ;  /* 0x0000000a0c0a722b */ /* 0x000fd000000000ff */
[----:B------:R-:W-:-:S11]  /*50d0*/  DFMA R34, R34, R10, R34 ;  /* 0x0000000a2222722b */ /* 0x000fd60000000022 */
.L_x_31:
[----:B------:R-:W-:Y:S05]  /*50e0*/  BSYNC.RECONVERGENT B0 ;  /* 0x0000000000007941 */ /* 0x000fea0003800200 */
.L_x_29:
[----:B------:R-:W-:Y:S01]  /*50f0*/  LOP3.LUT R29, R73, 0x7fffffff, RZ, 0xc0, !PT ;  /* 0x7fffffff491d7812 */ /* 0x000fe200078ec0ff */
[----:B------:R-:W-:Y:S01]  /*5100*/  IMAD.MOV.U32 R28, RZ, RZ, R72 ;  /* 0x000000ffff1c7224 */ /* 0x000fe200078e0048 */
[----:B------:R0:W-:Y:S01]  /*5110*/  STL.64 [R1+0x140], R34 ;  /* 0x0001402201007387 */ /* 0x0001e20000100a00 */
[----:B------:R-:W-:Y:S04]  /*5120*/  BSSY.RECONVERGENT B0, `(.L_x_32) ;  /* 0x000005f000007945 */ /* 0x000fe80003800200 */
[----:B------:R-:W-:-:S14]  /*5130*/  DSETP.GE.AND P0, PT, R28, UR4, PT ;  /* 0x000000041c007e2a */ /* 0x000fdc000bf06000 */
[----:B0-----:R-:W-:Y:S05]  /*5140*/  @!P0 BRA `(.L_x_33) ;  /* 0x0000000000e48947 */ /* 0x001fea0003800000 */
        /* <DEDUP_REMOVED lines=57> */
.L_x_33:
        /* <DEDUP_REMOVED lines=35> */
.L_x_34:
[----:B------:R-:W-:Y:S05]  /*5710*/  BSYNC.RECONVERGENT B0 ;  /* 0x0000000000007941 */ /* 0x000fea0003800200 */
.L_x_32:
        /* <DEDUP_REMOVED lines=63> */
.L_x_36:
        /* <DEDUP_REMOVED lines=35> */
.L_x_37:
[----:B------:R-:W-:Y:S05]  /*5d40*/  BSYNC.RECONVERGENT B0 ;  /* 0x0000000000007941 */ /* 0x000fea0003800200 */
.L_x_35:
        /* <DEDUP_REMOVED lines=63> */
.L_x_39:
        /* <DEDUP_REMOVED lines=35> */
.L_x_40:
[----:B------:R-:W-:Y:S05]  /*6370*/  BSYNC.RECONVERGENT B0 ;  /* 0x0000000000007941 */ /* 0x000fea0003800200 */
.L_x_38:
        /* <DEDUP_REMOVED lines=63> */
.L_x_42:
        /* <DEDUP_REMOVED lines=35> */
.L_x_43:
[----:B------:R-:W-:Y:S05]  /*69a0*/  BSYNC.RECONVERGENT B0 ;  /* 0x0000000000007941 */ /* 0x000fea0003800200 */
.L_x_41:
        /* <DEDUP_REMOVED lines=63> */
.L_x_45:
        /* <DEDUP_REMOVED lines=35> */
.L_x_46:
[----:B------:R-:W-:Y:S05]  /*6fd0*/  BSYNC.RECONVERGENT B0 ;  /* 0x0000000000007941 */ /* 0x000fea0003800200 */
.L_x_44:
        /* <DEDUP_REMOVED lines=63> */
.L_x_48:
        /* <DEDUP_REMOVED lines=35> */
.L_x_49:
[----:B------:R-:W-:Y:S05]  /*7600*/  BSYNC.RECONVERGENT B0 ;  /* 0x0000000000007941 */ /* 0x000fea0003800200 */
.L_x_47:
        /* <DEDUP_REMOVED lines=63> */
.L_x_51:
        /* <DEDUP_REMOVED lines=35> */
.L_x_52:
[----:B------:R-:W-:Y:S05]  /*7c30*/  BSYNC.RECONVERGENT B0 ;  /* 0x0000000000007941 */ /* 0x000fea0003800200 */
.L_x_50:
        /* <DEDUP_REMOVED lines=63> */
.L_x_54:
        /* <DEDUP_REMOVED lines=35> */
.L_x_55:
[----:B------:R-:W-:Y:S05]  /*8260*/  BSYNC.RECONVERGENT B0 ;  /* 0x0000000000007941 */ /* 0x000fea0003800200 */
.L_x_53:
        /* <DEDUP_REMOVED lines=63> */
.L_x_57:
        /* <DEDUP_REMOVED lines=35> */
.L_x_58:
[----:B------:R-:W-:Y:S05]  /*8890*/  BSYNC.RECONVERGENT B0 ;  /* 0x0000000000007941 */ /* 0x000fea0003800200 */
.L_x_56:
        /* <DEDUP_REMOVED lines=63> */
.L_x_60:
        /* <DEDUP_REMOVED lines=35> */
.L_x_61:
[----:B------:R-:W-:Y:S05]  /*8ec0*/  BSYNC.RECONVERGENT B0 ;  /* 0x0000000000007941 */ /* 0x000fea0003800200 */
.L_x_59:
        /* <DEDUP_REMOVED lines=63> */
.L_x_63:
        /* <DEDUP_REMOVED lines=35> */
.L_x_64:
[----:B------:R-:W-:Y:S05]  /*94f0*/  BSYNC.RECONVERGENT B0 ;  /* 0x0000000000007941 */ /* 0x000fea0003800200 */
.L_x_62:
        /* <DEDUP_REMOVED lines=63> */
.L_x_66:
        /* <DEDUP_REMOVED lines=35> */
.L_x_67:
[----:B------:R-:W-:Y:S05]  /*9b20*/  BSYNC.RECONVERGENT B0 ;  /* 0x0000000000007941 */ /* 0x000fea0003800200 */
.L_x_65:
[----:B------:R-:W-:Y:S01]  /*9b30*/  LOP3.LUT R29, R9, 0x7fffffff, RZ, 0xc0, !PT ;  /* 0x7fffffff091d7812 */ /* 0x000fe200078ec0ff */
[----:B------:R-:W-:Y:S01]  /*9b40*/  IMAD.MOV.U32 R28, RZ, RZ, R8 ;  /* 0x000000ffff1c7224 */ /* 0x000fe200078e0008 */
[----:B------:R-:W-:Y:S05]  /*9b50*/  BSSY.RECONVERGENT B0, `(.L_x_68) ;  /* 0x000005f000007945 */ /* 0x000fea0003800200 */
        /* <DEDUP_REMOVED lines=59> */
.L_x_69:
        /* <DEDUP_REMOVED lines=35> */
.L_x_70:
[----:B------:R-:W-:Y:S05]  /*a140*/  BSYNC.RECONVERGENT B0 ;  /* 0x0000000000007941 */ /* 0x000fea0003800200 */
.L_x_68:
        /* <DEDUP_REMOVED lines=62> */
.L_x_72:
        /* <DEDUP_REMOVED lines=35> */
.L_x_73:
[----:B------:R-:W-:Y:S05]  /*a760*/  BSYNC.RECONVERGENT B0 ;  /* 0x0000000000007941 */ /* 0x000fea0003800200 */
.L_x_71:
        /* <DEDUP_REMOVED lines=62> */
.L_x_75:
        /* <DEDUP_REMOVED lines=35> */
.L_x_76:
[----:B------:R-:W-:Y:S05]  /*ad80*/  BSYNC.RECONVERGENT B0 ;  /* 0x0000000000007941 */ /* 0x000fea0003800200 */
.L_x_74:
[----:B------:R-:W-:Y:S01]  /*ad90*/  DSETP.GEU.AND P0, PT, R34, -1, PT ;  /* 0xbff000002200742a */ /* 0x000fe20003f0e000 */
[----:B------:R-:W-:Y:S01]  /*ada0*/  IMAD.MOV.U32 R12, RZ, RZ, R28 ;  /* 0x000000ffff0c7224 */ /* 0x000fe200078e001c */
[----:B------:R-:W-:Y:S01]  /*adb0*/  DSETP.GEU.AND P4, PT, R72, -1, PT ;  /* 0xbff000004800742a */ /* 0x000fe20003f8e000 */
[----:B------:R-:W-:Y:S01]  /*adc0*/  IMAD.MOV.U32 R13, RZ, RZ, R29 ;  /* 0x000000ffff0d7224 */ /* 0x000fe200078e001d */
[----:B------:R-:W-:Y:S01]  /*add0*/  DSETP.GEU.AND P5, PT, R70, -1, PT ;  /* 0xbff000004600742a */ /* 0x000fe20003fae000 */
[----:B------:R-:W-:Y:S01]  /*ade0*/  BSSY.RECONVERGENT B0, `(.L_x_77) ;  /* 0x00000b9000007945 */ /* 0x000fe20003800200 */
[----:B------:R-:W-:Y:S01]  /*adf0*/  FSEL R10, R34, RZ, P0 ;  /* 0x000000ff220a7208 */ /* 0x000fe20000000000 */
[----:B------:R-:W-:Y:S01]  /*ae00*/  DSETP.GEU.AND P6, PT, R68, -1, PT ;  /* 0xbff000004400742a */ /* 0x000fe20003fce000 */
[----:B------:R-:W-:Y:S01]  /*ae10*/  FSEL R11, R35, -1.875, P0 ;  /* 0xbff00000230b7808 */ /* 0x000fe20000000000 */
[----:B------:R-:W-:Y:S01]  /*ae20*/  DSETP.GEU.AND P1, PT, R12, -1, PT ;  /* 0xbff000000c00742a */ /* 0x000fe20003f2e000 */
[----:B------:R-:W-:Y:S01]  /*ae30*/  FSEL R26, R70, RZ, P5 ;  /* 0x000000ff461a7208 */ /* 0x000fe20002800000 */
[----:B------:R-:W-:Y:S01]  /*ae40*/  DSETP.GEU.AND P3, PT, R6, -1, PT ;  /* 0xbff000000600742a */ /* 0x000fe20003f6e000 */
[----:B------:R-:W-:Y:S01]  /*ae50*/  FSEL R12, R72, RZ, P4 ;  /* 0x000000ff480c7208 */ /* 0x000fe20002000000 */
[----:B------:R-:W-:Y:S01]  /*ae60*/  DSETP.GEU.AND P2, PT, R8, -1, PT ;  /* 0xbff000000800742a */ /* 0x000fe20003f4e000 */
[----:B------:R-:W-:Y:S01]  /*ae70*/  FSEL R13, R73, -1.875, P4 ;  /* 0xbff00000490d7808 */ /* 0x000fe20002000000 */
[----:B------:R-:W-:Y:S01]  /*ae80*/  DSETP.GT.AND P4, PT, R10, 1, PT ;  /* 0x3ff000000a00742a */ /* 0x000fe20003f84000 */
[----:B------:R-:W-:Y:S01]  /*ae90*/  FSEL R27, R71, -1.875, P5 ;  /* 0xbff00000471b7808 */ /* 0x000fe20002800000 */
[----:B------:R-:W-:Y:S01]  /*aea0*/  DSETP.GEU.AND P5, PT, R66, -1, PT ;  /* 0xbff000004200742a */ /* 0x000fe20003fae000 */
[----:B------:R-:W-:Y:S01]  /*aeb0*/  FSEL R30, R68, RZ, P6 ;  /* 0x000000ff441e7208 */ /* 0x000fe20003000000 */
[----:B------:R-:W-:Y:S01]  /*aec0*/  DSETP.GEU.AND P0, PT, R4, -1, PT ;  /* 0xbff000000400742a */ /* 0x000fe20003f0e000 */
[----:B------:R-:W-:Y:S01]  /*aed0*/  FSEL R31, R69, -1.875, P6 ;  /* 0xbff00000451f7808 */ /* 0x000fe20003000000 */
[----:B------:R-:W-:Y:S01]  /*aee0*/  DSETP.GEU.AND P6, PT, R32, -1, PT ;  /* 0xbff000002000742a */ /* 0x000fe20003fce000 */
[----:B------:R-:W-:-:S02]  /*aef0*/  FSEL R10, R10, RZ, !P4 ;  /* 0x000000ff0a0a7208 */ /* 0x000fc40006000000 */
[----:B------:R-:W-:Y:S01]  /*af00*/  FSEL R11, R11, 1.875, !P4 ;  /* 0x3ff000000b0b7808 */ /* 0x000fe20006000000 */
[----:B------:R-:W-:Y:S01]  /*af10*/  DSETP.GT.AND P4, PT, R12, 1, PT ;  /* 0x3ff000000c00742a */ /* 0x000fe20003f84000 */
[----:B------:R-:W-:Y:S02]  /*af20*/  FSEL R34, R66, RZ, P5 ;  /* 0x000000ff42227208 */ /* 0x000fe40002800000 */
[----:B------:R-:W-:Y:S01]  /*af30*/  FSEL R35, R67, -1.875, P5 ;  /* 0xbff0000043237808 */ /* 0x000fe20002800000 */
[----:B------:R-:W-:Y:S01]  /*af40*/  DSETP.GEU.AND P5, PT, R16, -1, PT ;  /* 0xbff000001000742a */ /* 0x000fe20003fae000 */
[----:B------:R-:W-:Y:S01]  /*af50*/  FSEL R32, R32, RZ, P6 ;  /* 0x000000ff20207208 */ /* 0x000fe20003000000 */
[----:B------:R-:W-:Y:S01]  /*af60*/  DMUL R10, R10, 32768 ;  /* 0x40e000000a0a7828 */ /* 0x000fe20000000000 */
[----:B------:R-:W-:Y:S02]  /*af70*/  FSEL R12, R12, RZ, !P4 ;  /* 0x000000ff0c0c7208 */ /* 0x000fe40006000000 */
[----:B------:R-:W-:Y:S01]  /*af80*/  FSEL R13, R13, 1.875, !P4 ;  /* 0x3ff000000d0d7808 */ /* 0x000fe20006000000 */
[----:B------:R-:W-:Y:S01]  /*af90*/  DSETP.GT.AND P4, PT, R26, 1, PT ;  /* 0x3ff000001a00742a */ /* 0x000fe20003f84000 */
[----:B------:R-:W-:Y:S01]  /*afa0*/  FSEL R33, R33, -1.875, P6 ;  /* 0xbff0000021217808 */ /* 0x000fe20003000000 */
[----:B------:R-:W-:Y:S01]  /*afb0*/  DSETP.GT.AND P6, PT, R34, 1, PT ;  /* 0x3ff000002200742a */ /* 0x000fe20003fc4000 */
[----:B------:R0:W1:Y:S01]  /*afc0*/  F2I.F64.TRUNC R66, R10 ;  /* 0x0000000a00427311 */ /* 0x000062000030d100 */
[----:B------:R-:W-:Y:S01]  /*afd0*/  FSEL R6, R6, RZ, P3 ;  /* 0x000000ff06067208 */ /* 0x000fe20001800000 */
[----:B------:R-:W-:Y:S01]  /*afe0*/  DMUL R12, R12, 32768 ;  /* 0x40e000000c0c7828 */ /* 0x000fe20000000000 */
[----:B------:R-:W-:-:S02]  /*aff0*/  FSEL R26, R26, RZ, !P4 ;  /* 0x000000ff1a1a7208 */ /* 0x000fc40006000000 */
[----:B------:R-:W-:Y:S01]  /*b000*/  FSEL R27, R27, 1.875, !P4 ;  /* 0x3ff000001b1b7808 */ /* 0x000fe20006000000 */
[----:B------:R-:W-:Y:S01]  /*b010*/  DSETP.GT.AND P4, PT, R30, 1, PT ;  /* 0x3ff000001e00742a */ /* 0x000fe20003f84000 */
[----:B------:R-:W-:Y:S01]  /*b020*/  FSEL R7, R7, -1.875, P3 ;  /* 0xbff0000007077808 */ /* 0x000fe20001800000 */
[----:B------:R2:W3:Y:S01]  /*b030*/  F2I.F64.TRUNC R67, R12 ;  /* 0x0000000c00437311 */ /* 0x0004e2000030d100 */
[----:B------:R-:W-:Y:S02]  /*b040*/  FSEL R8, R8, RZ, P2 ;  /* 0x000000ff08087208 */ /* 0x000fe40001000000 */
[----:B0-----:R-:W-:Y:S01]  /*b050*/  FSEL R10, R34, RZ, !P6 ;  /* 0x000000ff220a7208 */ /* 0x001fe20007000000 */
[----:B------:R-:W-:Y:S01]  /*b060*/  DMUL R26, R26, 32768 ;  /* 0x40e000001a1a7828 */ /* 0x000fe20000000000 */
[----:B------:R-:W-:Y:S02]  /*b070*/  FSEL R30, R30, RZ, !P4 ;  /* 0x000000ff1e1e7208 */ /* 0x000fe40006000000 */
[----:B------:R-:W-:Y:S01]  /*b080*/  FSEL R31, R31, 1.875, !P4 ;  /* 0x3ff000001f1f7808 */ /* 0x000fe20006000000 */
[----:B------:R-:W-:Y:S01]  /*b090*/  DSETP.GEU.AND P4, PT, R14, -1, PT ;  /* 0xbff000000e00742a */ /* 0x000fe20003f8e000 */
[----:B------:R-:W-:Y:S01]  /*b0a0*/  FSEL R11, R35, 1.875, !P6 ;  /* 0x3ff00000230b7808 */ /* 0x000fe20007000000 */
[----:B------:R-:W-:Y:S01]  /*b0b0*/  DSETP.GT.AND P6, PT, R32, 1, PT ;  /* 0x3ff000002000742a */ /* 0x000fe20003fc4000 */
[----:B------:R-:W-:Y:S01]  /*b0c0*/  FSEL R9, R9, -1.875, P2 ;  /* 0xbff0000009097808 */ /* 0x000fe20001000000 */
[----:B------:R-:W-:Y:S01]  /*b0d0*/  DSETP.GT.AND P2, PT, R6, 1, PT ;  /* 0x3ff000000600742a */ /* 0x000fe20003f44000 */
[----:B------:R-:W-:Y:S01]  /*b0e0*/  FSEL R4, R4, RZ, P0 ;  /* 0x000000ff04047208 */ /* 0x000fe20000000000 */
[----:B------:R-:W-:Y:S01]  /*b0f0*/  DMUL R30, R30, 32768 ;  /* 0x40e000001e1e7828 */ /* 0x000fe20000000000 */
[----:B--2---:R-:W-:Y:S01]  /*b100*/  FSEL R12, R14, RZ, P4 ;  /* 0x000000ff0e0c7208 */ /* 0x004fe20002000000 */
[----:B------:R-:W-:Y:S01]  /*b110*/  DMUL R10, R10, 32768 ;  /* 0x40e000000a0a7828 */ /* 0x000fe20000000000 */
[----:B------:R-:W-:Y:S01]  /*b120*/  FSEL R13, R15, -1.875, P4 ;  /* 0xbff000000f0d7808 */ /* 0x000fe20002000000 */
[----:B------:R-:W-:Y:S01]  /*b130*/  DSETP.GEU.AND P4, PT, R18, -1, PT ;  /* 0xbff000001200742a */ /* 0x000fe20003f8e000 */
[----:B------:R-:W-:Y:S01]  /*b140*/  FSEL R14, R16, RZ, P5 ;  /* 0x000000ff100e7208 */ /* 0x000fe20002800000 */
[----:B------:R-:W0:Y:S01]  /*b150*/  F2I.F64.TRUNC R26, R26 ;  /* 0x0000001a001a7311 */ /* 0x000e22000030d100 */
[----:B------:R-:W-:Y:S01]  /*b160*/  FSEL R15, R17, -1.875, P5 ;  /* 0xbff00000110f7808 */ /* 0x000fe20002800000 */
[----:B------:R-:W-:Y:S01]  /*b170*/  DSETP.GT.AND P3, PT, R8, 1, PT ;  /* 0x3ff000000800742a */ /* 0x000fe20003f64000 */
[----:B------:R-:W-:Y:S01]  /*b180*/  FSEL R16, R32, RZ, !P6 ;  /* 0x000000ff20107208 */ /* 0x000fe20007000000 */
[----:B------:R-:W-:Y:S01]  /*b190*/  DSETP.GT.AND P5, PT, R12, 1, PT ;  /* 0x3ff000000c00742a */ /* 0x000fe20003fa4000 */
[----:B------:R-:W-:-:S02]  /*b1a0*/  FSEL R18, R18, RZ, P4 ;  /* 0x000000ff12127208 */ /* 0x000fc40002000000 */
[----:B------:R-:W-:Y:S01]  /*b1b0*/  FSEL R19, R19, -1.875, P4 ;  /* 0xbff0000013137808 */ /* 0x000fe20002000000 */
[----:B------:R2:W4:Y:S01]  /*b1c0*/  F2I.F64.TRUNC R27, R10 ;  /* 0x0000000a001b7311 */ /* 0x000522000030d100 */
[----:B------:R-:W-:Y:S01]  /*b1d0*/  FSEL R17, R33, 1.875, !P6 ;  /* 0x3ff0000021117808 */ /* 0x000fe20007000000 */
[----:B------:R-:W-:Y:S01]  /*b1e0*/  DSETP.GEU.AND P6, PT, R20, -1, PT ;  /* 0xbff000001400742a */ /* 0x000fe20003fce000 */
[----:B------:R-:W-:Y:S02]  /*b1f0*/  FSEL R12, R12, RZ, !P5 ;  /* 0x000000ff0c0c7208 */ /* 0x000fe40006800000 */
[----:B------:R-:W-:Y:S01]  /*b200*/  DSETP.GT.AND P4, PT, R18, 1, PT ;  /* 0x3ff000001200742a */ /* 0x000fe20003f84000 */
[----:B------:R-:W-:Y:S01]  /*b210*/  FSEL R13, R13, 1.875, !P5 ;  /* 0x3ff000000d0d7808 */ /* 0x000fe20006800000 */
[----:B------:R-:W-:Y:S01]  /*b220*/  DSETP.GT.AND P5, PT, R14, 1, PT ;  /* 0x3ff000000e00742a */ /* 0x000fe20003fa4000 */
[----:B------:R-:W-:Y:S01]  /*b230*/  FSEL R20, R20, RZ, P6 ;  /* 0x000000ff14147208 */ /* 0x000fe20003000000 */
[----:B------:R-:W-:Y:S01]  /*b240*/  DMUL R16, R16, 32768 ;  /* 0x40e0000010107828 */ /* 0x000fe20000000000 */
[----:B------:R-:W-:Y:S01]  /*b250*/  FSEL R21, R21, -1.875, P6 ;  /* 0xbff0000015157808 */ /* 0x000fe20003000000 */
[----:B------:R-:W-:Y:S01]  /*b260*/  DSETP.GEU.AND P6, PT, R22, -1, PT ;  /* 0xbff000001600742a */ /* 0x000fe20003fce000 */
[----:B--2---:R-:W-:Y:S01]  /*b270*/  FSEL R10, R18, RZ, !P4 ;  /* 0x000000ff120a7208 */ /* 0x004fe20006000000 */
[----:B------:R-:W-:Y:S01]  /*b280*/  F2I.F64.TRUNC R30, R30 ;  /* 0x0000001e001e7311 */ /* 0x000fe2000030d100 */
[----:B------:R-:W-:Y:S01]  /*b290*/  FSEL R11, R19, 1.875, !P4 ;  /* 0x3ff00000130b7808 */ /* 0x000fe20006000000 */
[----:B------:R-:W-:Y:S01]  /*b2a0*/  DMUL R12, R12, 32768 ;  /* 0x40e000000c0c7828 */ /* 0x000fe20000000000 */
[----:B------:R-:W-:Y:S01]  /*b2b0*/  FSEL R14, R14, RZ, !P5 ;  /* 0x000000ff0e0e7208 */ /* 0x000fe20006800000 */
[----:B------:R-:W-:Y:S01]  /*b2c0*/  DSETP.GT.AND P4, PT, R20, 1, PT ;  /* 0x3ff000001400742a */ /* 0x000fe20003f84000 */
[----:B------:R-:W-:Y:S01]  /*b2d0*/  FSEL R15, R15, 1.875, !P5 ;  /* 0x3ff000000f0f7808 */ /* 0x000fe20006800000 */
[----:B------:R-:W-:Y:S01]  /*b2e0*/  DSETP.GEU.AND P5, PT, R24, -1, PT ;  /* 0xbff000001800742a */ /* 0x000fe20003fae000 */
[----:B------:R-:W-:Y:S01]  /*b2f0*/  FSEL R5, R5, -1.875, P0 ;  /* 0xbff0000005057808 */ /* 0x000fe20000000000 */
[----:B------:R2:W-:Y:S01]  /*b300*/  F2I.F64.TRUNC R31, R16 ;  /* 0x00000010001f7311 */ /* 0x0005e2000030d100 */
[----:B------:R-:W-:Y:S01]  /*b310*/  DMUL R10, R10, 32768 ;  /* 0x40e000000a0a7828 */ /* 0x000fe20000000000 */
[----:B------:R-:W-:Y:S01]  /*b320*/  FSEL R6, R6, RZ, !P2 ;  /* 0x000000ff06067208 */ /* 0x000fe20005000000 */
[----:B------:R-:W-:Y:S01]  /*b330*/  DMUL R14, R14, 32768 ;  /* 0x40e000000e0e7828 */ /* 0x000fe20000000000 */
[----:B------:R-:W-:-:S02]  /*b340*/  FSEL R18, R24, RZ, P5 ;  /* 0x000000ff18127208 */ /* 0x000fc40002800000 */
[----:B------:R-:W-:Y:S02]  /*b350*/  FSEL R19, R25, -1.875, P5 ;  /* 0xbff0000019137808 */ /* 0x000fe40002800000 */
[----:B------:R5:W4:Y:S01]  /*b360*/  F2I.F64.TRUNC R32, R12 ;  /* 0x0000000c00207311 */ /* 0x000b22000030d100 */
[----:B------:R-:W-:Y:S02]  /*b370*/  FSEL R7, R7, 1.875, !P2 ;  /* 0x3ff0000007077808 */ /* 0x000fe40005000000 */
[----:B--2---:R-:W-:Y:S01]  /*b380*/  FSEL R16, R22, RZ, P6 ;  /* 0x000000ff16107208 */ /* 0x004fe20003000000 */
[----:B------:R-:W-:Y:S01]  /*b390*/  DSETP.GT.AND P5, PT, R18, 1, PT ;  /* 0x3ff000001200742a */ /* 0x000fe20003fa4000 */
[----:B------:R-:W-:Y:S02]  /*b3a0*/  FSEL R17, R23, -1.875, P6 ;  /* 0xbff0000017117808 */ /* 0x000fe40003000000 */
[----:B------:R-:W-:Y:S01]  /*b3b0*/  FSEL R8, R8, RZ, !P3 ;  /* 0x000000ff08087208 */ /* 0x000fe20005800000 */
[----:B------:R2:W-:Y:S01]  /*b3c0*/  F2I.F64.TRUNC R22, R14 ;  /* 0x0000000e00167311 */ /* 0x0005e2000030d100 */
[----:B------:R-:W-:Y:S01]  /*b3d0*/  FSEL R9, R9, 1.875, !P3 ;  /* 0x3ff0000009097808 */ /* 0x000fe20005800000 */
[----:B------:R-:W-:Y:S01]  /*b3e0*/  DMUL R6, R6, 32768 ;  /* 0x40e0000006067828 */ /* 0x000fe20000000000 */
[----:B-----5:R-:W-:-:S02]  /*b3f0*/  FSEL R12, R20, RZ, !P4 ;  /* 0x000000ff140c7208 */ /* 0x020fc40006000000 */
[----:B------:R-:W-:Y:S01]  /*b400*/  FSEL R13, R21, 1.875, !P4 ;  /* 0x3ff00000150d7808 */ /* 0x000fe20006000000 */
[----:B------:R-:W-:Y:S01]  /*b410*/  DSETP.GT.AND P4, PT, R16, 1, PT ;  /* 0x3ff000001000742a */ /* 0x000fe20003f84000 */
[----:B-1----:R-:W-:Y:S01]  /*b420*/  SHF.R.U32.HI R24, RZ, 0x8, R66 ;  /* 0x00000008ff187819 */ /* 0x002fe20000011642 */
[----:B------:R1:W5:Y:S01]  /*b430*/  F2I.F64.TRUNC R21, R10 ;  /* 0x0000000a00157311 */ /* 0x000362000030d100 */
[----:B------:R-:W-:Y:S01]  /*b440*/  DMUL R8, R8, 32768 ;  /* 0x40e0000008087828 */ /* 0x000fe20000000000 */
[----:B--2---:R-:W-:Y:S01]  /*b450*/  FSEL R14, R18, RZ, !P5 ;  /* 0x000000ff120e7208 */ /* 0x004fe20006800000 */
[----:B------:R-:W-:Y:S01]  /*b460*/  DMUL R12, R12, 32768 ;  /* 0x40e000000c0c7828 */ /* 0x000fe20000000000 */
[----:B------:R-:W-:Y:S02]  /*b470*/  FSEL R16, R16, RZ, !P4 ;  /* 0x000000ff10107208 */ /* 0x000fe40006000000 */
[----:B------:R-:W-:Y:S02]  /*b480*/  FSEL R17, R17, 1.875, !P4 ;  /* 0x3ff0000011117808 */ /* 0x000fe40006000000 */
[----:B------:R-:W-:Y:S01]  /*b490*/  FSEL R15, R19, 1.875, !P5 ;  /* 0x3ff00000130f7808 */ /* 0x000fe20006800000 */
[----:B------:R-:W-:Y:S01]  /*b4a0*/  F2I.F64.TRUNC R7, R6 ;  /* 0x0000000600077311 */ /* 0x000fe2000030d100 */
[----:B-1----:R-:W-:-:S02]  /*b4b0*/  FSEL R10, R28, RZ, P1 ;  /* 0x000000ff1c0a7208 */ /* 0x002fc40000800000 */
[----:B------:R-:W-:Y:S01]  /*b4c0*/  FSEL R11, R29, -1.875, P1 ;  /* 0xbff000001d0b7808 */ /* 0x000fe20000800000 */
[----:B------:R-:W-:Y:S01]  /*b4d0*/  DMUL R16, R16, 32768 ;  /* 0x40e0000010107828 */ /* 0x000fe20000000000 */
[----:B---3--:R-:W-:Y:S01]  /*b4e0*/  SHF.R.U32.HI R18, RZ, 0x8, R67 ;  /* 0x00000008ff127819 */ /* 0x008fe20000011643 */
[----:B------:R-:W-:Y:S01]  /*b4f0*/  DSETP.GT.AND P1, PT, R4, 1, PT ;  /* 0x3ff000000400742a */ /* 0x000fe20003f24000 */
[----:B0-----:R-:W-:Y:S01]  /*b500*/  SHF.R.U32.HI R25, RZ, 0x8, R26 ;  /* 0x00000008ff197819 */ /* 0x001fe2000001161a */
[----:B------:R-:W-:Y:S01]  /*b510*/  DMUL R14, R14, 32768 ;  /* 0x40e000000e0e7828 */ /* 0x000fe20000000000 */
[----:B------:R0:W-:Y:S01]  /*b520*/  F2I.F64.TRUNC R12, R12 ;  /* 0x0000000c000c7311 */ /* 0x0001e2000030d100 */
[----:B------:R-:W-:Y:S01]  /*b530*/  DSETP.GT.AND P0, PT, R10, 1, PT ;  /* 0x3ff000000a00742a */ /* 0x000fe20003f04000 */
[----:B----4-:R-:W-:Y:S02]  /*b540*/  SHF.R.U32.HI R28, RZ, 0x8, R27 ;  /* 0x00000008ff1c7819 */ /* 0x010fe4000001161b */
[----:B------:R-:W-:-:S02]  /*b550*/  FSEL R4, R4, RZ, !P1 ;  /* 0x000000ff04047208 */ /* 0x000fc40004800000 */
[----:B------:R-:W-:Y:S02]  /*b560*/  FSEL R5, R5, 1.875, !P1 ;  /* 0x3ff0000005057808 */ /* 0x000fe40004800000 */
[----:B------:R-:W-:Y:S01]  /*b570*/  FSEL R10, R10, RZ, !P0 ;  /* 0x000000ff0a0a7208 */ /* 0x000fe20004000000 */
[----:B------:R1:W2:Y:S01]  /*b580*/  F2I.F64.TRUNC R17, R16 ;  /* 0x0000001000117311 */ /* 0x0002a2000030d100 */
[----:B------:R-:W-:Y:S02]  /*b590*/  FSEL R11, R11, 1.875, !P0 ;  /* 0x3ff000000b0b7808 */ /* 0x000fe40004000000 */
[----:B0-----:R-:W-:Y:S01]  /*b5a0*/  LOP3.LUT R13, R26, R66, R67, 0xfe, !PT ;  /* 0x000000421a0d7212 */ /* 0x001fe200078efe43 */
[----:B------:R-:W-:Y:S01]  /*b5b0*/  DMUL R4, R4, 32768 ;  /* 0x40e0000004047828 */ /* 0x000fe20000000000 */
[----:B------:R-:W-:Y:S02]  /*b5c0*/  SHF.R.U32.HI R29, RZ, 0x8, R32 ;  /* 0x00000008ff1d7819 */ /* 0x000fe40000011620 */
[----:B------:R-:W-:Y:S01]  /*b5d0*/  DMUL R10, R10, 32768 ;  /* 0x40e000000a0a7828 */ /* 0x000fe20000000000 */
[--C-:B------:R-:W-:Y:S01]  /*b5e0*/  LOP3.LUT R13, R27, R13, R30.reuse, 0xfe, !PT ;  /* 0x0000000d1b0d7212 */ /* 0x100fe200078efe1e */
[----:B------:R0:W3:Y:S01]  /*b5f0*/  F2I.F64.TRUNC R14, R14 ;  /* 0x0000000e000e7311 */ /* 0x0000e2000030d100 */
[----:B-1----:R-:W-:-:S02]  /*b600*/  SHF.R.U32.HI R16, RZ, 0x8, R30 ;  /* 0x00000008ff107819 */ /* 0x002fc4000001161e */
[----:B------:R-:W-:Y:S02]  /*b610*/  LOP3.LUT R13, R32, R13, R31, 0xfe, !PT ;  /* 0x0000000d200d7212 */ /* 0x000fe400078efe1f */
[----:B-----5:R-:W-:Y:S02]  /*b620*/  SHF.R.U32.HI R33, RZ, 0x8, R21 ;  /* 0x00000008ff217819 */ /* 0x020fe40000011615 */
[----:B------:R-:W-:Y:S01]  /*b630*/  LOP3.LUT R13, R21, R13, R22, 0xfe, !PT ;  /* 0x0000000d150d7212 */ /* 0x000fe200078efe16 */
[----:B------:R-:W1:Y:S01]  /*b640*/  F2I.F64.TRUNC R8, R8 ;  /* 0x0000000800087311 */ /* 0x000e62000030d100 */
[----:B--2---:R-:W-:Y:S02]  /*b650*/  SHF.R.U32.HI R23, RZ, 0x8, R17 ;  /* 0x00000008ff177819 */ /* 0x004fe40000011611 */
[--C-:B------:R-:W-:Y:S02]  /*b660*/  LOP3.LUT R13, R17, R13, R12.reuse, 0xfe, !PT ;  /* 0x0000000d110d7212 */ /* 0x100fe400078efe0c */
[----:B0-----:R-:W-:-:S02]  /*b670*/  SHF.R.U32.HI R15, RZ, 0x8, R12 ;  /* 0x00000008ff0f7819 */ /* 0x001fc4000001160c */
[----:B---3--:R-:W-:Y:S01]  /*b680*/  LOP3.LUT R13, R7, R13, R14, 0xfe, !PT ;  /* 0x0000000d070d7212 */ /* 0x008fe200078efe0e */
[----:B------:R0:W2:Y:S01]  /*b690*/  F2I.F64.TRUNC R11, R10 ;  /* 0x0000000a000b7311 */ /* 0x0000a2000030d100 */
[----:B------:R-:W-:Y:S02]  /*b6a0*/  SHF.R.U32.HI R19, RZ, 0x8, R7 ;  /* 0x00000008ff137819 */ /* 0x000fe40000011607 */
[----:B-1----:R-:W-:-:S05]  /*b6b0*/  SHF.R.U32.HI R9, RZ, 0x8, R8 ;  /* 0x00000008ff097819 */ /* 0x002fca0000011608 */
[----:B------:R-:W1:Y:S01]  /*b6c0*/  F2I.F64.TRUNC R4, R4 ;  /* 0x0000000400047311 */ /* 0x000e62000030d100 */
[----:B0-----:R-:W-:Y:S02]  /*b6d0*/  SHF.R.U32.HI R10, RZ, 0x8, R14 ;  /* 0x00000008ff0a7819 */ /* 0x001fe4000001160e */
[----:B--2---:R-:W-:Y:S02]  /*b6e0*/  LOP3.LUT R13, R11, R13, R8, 0xfe, !PT ;  /* 0x0000000d0b0d7212 */ /* 0x004fe400078efe08 */
[----:B------:R-:W-:Y:S02]  /*b6f0*/  SHF.R.U32.HI R20, RZ, 0x8, R11 ;  /* 0x00000008ff147819 */ /* 0x000fe4000001160b */
[----:B-1----:R-:W-:Y:S02]  /*b700*/  LOP3.LUT R13, R13, R4, RZ, 0xfc, !PT ;  /* 0x000000040d0d7212 */ /* 0x002fe400078efcff */
[----:B------:R-:W-:Y:S02]  /*b710*/  SHF.R.U32.HI R5, RZ, 0x8, R4 ;  /* 0x00000008ff057819 */ /* 0x000fe40000011604 */
[----:B------:R-:W-:-:S02]  /*b720*/  PRMT R6, R13, 0x9910, RZ ;  /* 0x000099100d067816 */ /* 0x000fc400000000ff */
[----:B------:R-:W-:Y:S02]  /*b730*/  SHF.R.U32.HI R13, RZ, 0x8, R31 ;  /* 0x00000008ff0d7819 */ /* 0x000fe4000001161f */
[----:B------:R-:W-:Y:S02]  /*b740*/  ISETP.NE.AND P0, PT, R6, RZ, PT ;  /* 0x000000ff0600720c */ /* 0x000fe40003f05270 */
[----:B------:R-:W-:-:S11]  /*b750*/  SHF.R.U32.HI R6, RZ, 0x8, R22 ;  /* 0x00000008ff067819 */ /* 0x000fd60000011616 */
[----:B------:R-:W-:Y:S05]  /*b760*/  @P0 BRA `(.L_x_78) ;  /* 0x0000000000800947 */ /* 0x000fea0003800000 */
[----:B------:R-:W-:Y:S02]  /*b770*/  IMAD.MOV.U32 R66, RZ, RZ, R64 ;  /* 0x000000ffff427224 */ /* 0x000fe400078e0040 */
[----:B------:R-:W-:Y:S02]  /*b780*/  IMAD.MOV.U32 R24, RZ, RZ, R63 ;  /* 0x000000ffff187224 */ /* 0x000fe400078e003f */
[----:B------:R-:W-:Y:S02]  /*b790*/  IMAD.MOV.U32 R67, RZ, RZ, R62 ;  /* 0x000000ffff437224 */ /* 0x000fe400078e003e */
[----:B------:R-:W-:Y:S02]  /*b7a0*/  IMAD.MOV.U32 R26, RZ, RZ, R61 ;  /* 0x000000ffff1a7224 */ /* 0x000fe400078e003d */
[----:B------:R-:W-:Y:S02]  /*b7b0*/  IMAD.MOV.U32 R25, RZ, RZ, R60 ;  /* 0x000000ffff197224 */ /* 0x000fe400078e003c */
[----:B------:R-:W-:-:S02]  /*b7c0*/  IMAD.MOV.U32 R30, RZ, RZ, R59 ;  /* 0x000000ffff1e7224 */ /* 0x000fc400078e003b */
        /* <DEDUP_REMOVED lines=25> */
[----:B------:R-:W-:-:S07]  /*b960*/  IMAD.MOV.U32 R5, RZ, RZ, R39 ;  /* 0x000000ffff057224 */ /* 0x000fce00078e0027 */
.L_x_78:
[----:B------:R-:W-:Y:S05]  /*b970*/  BSYNC.RECONVERGENT B0 ;  /* 0x0000000000007941 */ /* 0x000fea0003800200 */
.L_x_77:
[----:B------:R-:W-:Y:S01]  /*b980*/  IMAD.U32 R25, R25, 0x10000, RZ ;  /* 0x0001000019197824 */ /* 0x000fe200078e00ff */
[----:B------:R-:W-:Y:S01]  /*b990*/  LOP3.LUT R5, R5, 0xff, RZ, 0xc0, !PT ;  /* 0x000000ff05057812 */ /* 0x000fe200078ec0ff */
[----:B------:R-:W-:Y:S01]  /*b9a0*/  IMAD.U32 R23, R23, 0x10000, RZ ;  /* 0x0001000017177824 */ /* 0x000fe200078e00ff */
[----:B------:R0:W-:Y:S01]  /*b9b0*/  STL.128 [UR10], R40 ;  /* 0x00000028ff007987 */ /* 0x0001e20008100c0a */
[----:B------:R-:W-:Y:S01]  /*b9c0*/  IMAD.U32 R24, R24, 0x10000, RZ ;  /* 0x0001000018187824 */ /* 0x000fe200078e00ff */
[----:B------:R-:W-:Y:S01]  /*b9d0*/  LOP3.LUT R25, R25, 0xff0000, RZ, 0xc0, !PT ;  /* 0x00ff000019197812 */ /* 0x000fe200078ec0ff */
[----:B------:R-:W-:Y:S01]  /*b9e0*/  IMAD.U32 R33, R33, 0x10000, RZ ;  /* 0x0001000021217824 */ /* 0x000fe200078e00ff */
[----:B------:R-:W-:Y:S01]  /*b9f0*/  LOP3.LUT R2, R23, 0xff0000, RZ, 0xc0, !PT ;  /* 0x00ff000017027812 */ /* 0x000fe200078ec0ff */
[----:B------:R-:W-:Y:S01]  /*ba00*/  IMAD.U32 R20, R20, 0x10000, RZ ;  /* 0x0001000014147824 */ /* 0x000fe200078e00ff */
[----:B------:R-:W-:Y:S01]  /*ba10*/  LOP3.LUT R3, R24, 0xff0000, RZ, 0xc0, !PT ;  /* 0x00ff000018037812 */ /* 0x000fe200078ec0ff */
[----:B------:R-:W-:Y:S01]  /*ba20*/  IMAD.U32 R28, R28, 0x10000, RZ ;  /* 0x000100001c1c7824 */ /* 0x000fe200078e00ff */
[----:B------:R-:W-:Y:S01]  /*ba30*/  LOP3.LUT R0, R33, 0xff0000, RZ, 0xc0, !PT ;  /* 0x00ff000021007812 */ /* 0x000fe200078ec0ff */
[----:B------:R-:W-:Y:S01]  /*ba40*/  IMAD.U32 R29, R29, 0x10000, RZ ;  /* 0x000100001d1d7824 */ /* 0x000fe200078e00ff */
[----:B------:R0:W-:Y:S01]  /*ba50*/  STL.128 [UR10+0x10], R36 ;  /* 0x00001024ff007987 */ /* 0x0001e20008100c0a */
[----:B------:R-:W-:Y:S01]  /*ba60*/  IMAD.U32 R19, R19, 0x10000, RZ ;  /* 0x0001000013137824 */ /* 0x000fe200078e00ff */
[----:B------:R-:W-:Y:S01]  /*ba70*/  LOP3.LUT R28, R28, 0xff0000, RZ, 0xc0, !PT ;  /* 0x00ff00001c1c7812 */ /* 0x000fe200078ec0ff */
[----:B------:R-:W-:Y:S01]  /*ba80*/  IMAD.SHL.U32 R67, R67, 0x100, RZ ;  /* 0x0000010043437824 */ /* 0x000fe200078e00ff */
[----:B------:R-:W-:Y:S01]  /*ba90*/  LOP3.LUT R29, R29, 0xff0000, RZ, 0xc0, !PT ;  /* 0x00ff00001d1d7812 */ /* 0x000fe200078ec0ff */
[----:B------:R-:W-:Y:S01]  /*baa0*/  IMAD R25, R26, 0x1000000, R25 ;  /* 0x010000001a197824 */ /* 0x000fe200078e0219 */
[----:B------:R-:W-:Y:S01]  /*bab0*/  LOP3.LUT R26, R20, 0xff0000, RZ, 0xc0, !PT ;  /* 0x00ff0000141a7812 */ /* 0x000fe200078ec0ff */
[----:B------:R-:W-:Y:S01]  /*bac0*/  IMAD.SHL.U32 R12, R12, 0x100, RZ ;  /* 0x000001000c0c7824 */ /* 0x000fe200078e00ff */
[----:B------:R-:W-:Y:S01]  /*bad0*/  LOP3.LUT R24, R19, 0xff0000, RZ, 0xc0, !PT ;  /* 0x00ff000013187812 */ /* 0x000fe200078ec0ff */
[----:B------:R-:W-:Y:S01]  /*bae0*/  IMAD R20, R17, 0x1000000, R2 ;  /* 0x0100000011147824 */ /* 0x000fe200078e0202 */
[----:B------:R-:W-:Y:S01]  /*baf0*/  LOP3.LUT R17, R16, 0xff, RZ, 0xc0, !PT ;  /* 0x000000ff10117812 */ /* 0x000fe200078ec0ff */
[----:B------:R-:W-:Y:S01]  /*bb00*/  IMAD R3, R66, 0x1000000, R3 ;  /* 0x0100000042037824 */ /* 0x000fe200078e0203 */
[----:B------:R-:W-:Y:S01]  /*bb10*/  LOP3.LUT R16, R67, 0xff00, RZ, 0xc0, !PT ;  /* 0x0000ff0043107812 */ /* 0x000fe200078ec0ff */
[----:B------:R-:W-:Y:S01]  /*bb20*/  IMAD R21, R21, 0x1000000, R0 ;  /* 0x0100000015157824 */ /* 0x000fe200078e0200 */
[----:B------:R-:W-:Y:S01]  /*bb30*/  LOP3.LUT R0, R18, 0xff, RZ, 0xc0, !PT ;  /* 0x000000ff12007812 */ /* 0x000fe200078ec0ff */
[----:B------:R-:W-:Y:S01]  /*bb40*/  IMAD.SHL.U32 R30, R30, 0x100, RZ ;  /* 0x000001001e1e7824 */ /* 0x000fe200078e00ff */
[----:B------:R-:W-:Y:S01]  /*bb50*/  LOP3.LUT R2, R15, 0xff, RZ, 0xc0, !PT ;  /* 0x000000ff0f027812 */ /* 0x000fe200078ec0ff */
[----:B------:R-:W-:Y:S01]  /*bb60*/  IMAD.SHL.U32 R31, R31, 0x100, RZ ;  /* 0x000001001f1f7824 */ /* 0x000fe200078e00ff */
[----:B------:R-:W-:Y:S01]  /*bb70*/  LOP3.LUT R12, R12, 0xff00, RZ, 0xc0, !PT ;  /* 0x0000ff000c0c7812 */ /* 0x000fe200078ec0ff */
[----:B------:R-:W-:Y:S01]  /*bb80*/  IMAD.SHL.U32 R22, R22, 0x100, RZ ;  /* 0x0000010016167824 */ /* 0x000fe200078e00ff */
[----:B------:R-:W-:Y:S01]  /*bb90*/  IADD3 R16, PT, PT, R0, R3, R16 ;  /* 0x0000000300107210 */ /* 0x000fe20007ffe010 */
[----:B------:R-:W-:Y:S01]  /*bba0*/  IMAD.SHL.U32 R14, R14, 0x100, RZ ;  /* 0x000001000e0e7824 */ /* 0x000fe200078e00ff */
[----:B------:R-:W-:Y:S01]  /*bbb0*/  LOP3.LUT R18, R13, 0xff, RZ, 0xc0, !PT ;  /* 0x000000ff0d127812 */ /* 0x000fe200078ec0ff */
[----:B------:R-:W-:Y:S01]  /*bbc0*/  IMAD.SHL.U32 R8, R8, 0x100, RZ ;  /* 0x0000010008087824 */ /* 0x000fe200078e00ff */
[----:B------:R-:W-:Y:S01]  /*bbd0*/  IADD3 R12, PT, PT, R2, R21, R12 ;  /* 0x00000015020c7210 */ /* 0x000fe20007ffe00c */
        /* <DEDUP_REMOVED lines=8> */
[----:B------:R-:W-:Y:S01]  /*bc60*/  IMAD R26, R11, 0x1000000, R26 ;  /* 0x010000000b1a7824 */ /* 0x000fe200078e021a */
[----:B------:R-:W-:Y:S01]  /*bc70*/  LOP3.LUT R6, R9, 0xff, RZ, 0xc0, !PT ;  /* 0x000000ff09067812 */ /* 0x000fe200078ec0ff */
[----:B------:R-:W-:Y:S01]  /*bc80*/  UIADD3 UR6, UPT, UPT, UR10, 0x28, URZ ;  /* 0x000000280a067890 */ /* 0x000fe2000fffe0ff */
[----:B------:R-:W-:Y:S01]  /*bc90*/  LOP3.LUT R13, R14, 0xff00, RZ, 0xc0, !PT ;  /* 0x0000ff000e0d7812 */ /* 0x000fe200078ec0ff */
[----:B------:R-:W-:Y:S01]  /*bca0*/  UMOV UR4, URZ ;  /* 0x000000ff00047c82 */ /* 0x000fe20008000000 */
[----:B------:R-:W-:-:S02]  /*bcb0*/  LOP3.LUT R3, R8, 0xff00, RZ, 0xc0, !PT ;  /* 0x0000ff0008037812 */ /* 0x000fc400078ec0ff */
[----:B------:R-:W-:Y:S02]  /*bcc0*/  LOP3.LUT R15, R4, 0xff00, RZ, 0xc0, !PT ;  /* 0x0000ff00040f7812 */ /* 0x000fe400078ec0ff */
[----:B------:R-:W-:Y:S01]  /*bcd0*/  LOP3.LUT R19, R22, 0xff00, RZ, 0xc0, !PT ;  /* 0x0000ff0016137812 */ /* 0x000fe200078ec0ff */
[----:B------:R-:W-:Y:S01]  /*bce0*/  UMOV UR5, UR6 ;  /* 0x0000000600057c82 */ /* 0x000fe20008000000 */
[----:B------:R-:W-:Y:S02]  /*bcf0*/  IADD3 R17, PT, PT, R17, R25, R30 ;  /* 0x0000001911117210 */ /* 0x000fe40007ffe01e */
[----:B------:R-:W-:Y:S02]  /*bd00*/  IADD3 R18, PT, PT, R18, R28, R31 ;  /* 0x0000001c12127210 */ /* 0x000fe40007ffe01f */
[----:B------:R-:W-:Y:S02]  /*bd10*/  IADD3 R13, PT, PT, R2, R20, R13 ;  /* 0x00000014020d7210 */ /* 0x000fe40007ffe00d */
[----:B------:R-:W-:-:S02]  /*bd20*/  IADD3 R14, PT, PT, R6, R24, R3 ;  /* 0x00000018060e7210 */ /* 0x000fc40007ffe003 */
[----:B------:R-:W-:Y:S02]  /*bd30*/  IADD3 R15, PT, PT, R5, R26, R15 ;  /* 0x0000001a050f7210 */ /* 0x000fe40007ffe00f */
[----:B------:R-:W-:-:S03]  /*bd40*/  IADD3 R19, PT, PT, R0, R32, R19 ;  /* 0x0000002000137210 */ /* 0x000fc60007ffe013 */
[----:B------:R0:W-:Y:S04]  /*bd50*/  STL.128 [UR10+0x30], R12 ;  /* 0x0000300cff007987 */ /* 0x0001e80008100c0a */
[----:B------:R0:W-:Y:S02]  /*bd60*/  STL.128 [UR10+0x20], R16 ;  /* 0x00002010ff007987 */ /* 0x0001e40008100c0a */
.L_x_79:
[----:B------:R-:W2:Y:S04]  /*bd70*/  LDL.64 R2, [UR5+0x10] ;  /* 0x00001005ff027983 */ /* 0x000ea80008100a00 */
[----:B-1----:R-:W3:Y:S04]  /*bd80*/  LDL.128 R4, [UR5+-0x28] ;  /* 0xffffd805ff047983 */ /* 0x002ee80008100c00 */
[----:B------:R-:W4:Y:S04]  /*bd90*/  LDL R9, [UR5+-0x4] ;  /* 0xfffffc05ff097983 */ /* 0x000f280008100800 */
[----:B0-----:R-:W5:Y:S04]  /*bda0*/  LDL R16, [UR5+-0x18] ;  /* 0xffffe805ff107983 */ /* 0x001f680008100800 */
[----:B------:R-:W5:Y:S04]  /*bdb0*/  LDL R15, [UR5+0x8] ;  /* 0x00000805ff0f7983 */ /* 0x000f680008100800 */
[----:B------:R-:W5:Y:S01]  /*bdc0*/  LDL R14, [UR5+0x4] ;  /* 0x00000405ff0e7983 */ /* 0x000f620008100800 */
[----:B------:R-:W-:-:S04]  /*bdd0*/  UIADD3 UR4, UPT, UPT, UR4, 0x4, URZ ;  /* 0x0000000404047890 */ /* 0x000fc8000fffe0ff */
[----:B------:R-:W-:Y:S01]  /*bde0*/  UISETP.NE.AND UP0, UPT, UR4, 0x30, UPT ;  /* 0x000000300400788c */ /* 0x000fe2000bf05270 */
[C-C-:B--2---:R-:W-:Y:S02]  /*bdf0*/  SHF.L.W.U32.HI R0, R3.reuse, 0xf, R3.reuse ;  /* 0x0000000f03007819 */ /* 0x144fe40000010e03 */
[--C-:B------:R-:W-:Y:S02]  /*be00*/  SHF.L.W.U32.HI R11, R3, 0xd, R3.reuse ;  /* 0x0000000d030b7819 */ /* 0x100fe40000010e03 */
[----:B------:R-:W-:Y:S02]  /*be10*/  SHF.R.U32.HI R3, RZ, 0xa, R3 ;  /* 0x0000000aff037819 */ /* 0x000fe40000011603 */
[C-C-:B---3--:R-:W-:Y:S02]  /*be20*/  SHF.L.W.U32.HI R8, R6.reuse, 0x19, R6.reuse ;  /* 0x0000001906087819 */ /* 0x148fe40000010e06 */
[--C-:B------:R-:W-:Y:S02]  /*be30*/  SHF.L.W.U32.HI R13, R6, 0xe, R6.reuse ;  /* 0x0000000e060d7819 */ /* 0x100fe40000010e06 */
[----:B------:R-:W-:-:S02]  /*be40*/  SHF.R.U32.HI R10, RZ, 0x3, R6 ;  /* 0x00000003ff0a7819 */ /* 0x000fc40000011606 */
[----:B------:R-:W-:Y:S02]  /*be50*/  LOP3.LUT R0, R3, R0, R11, 0x96, !PT ;  /* 0x0000000003007212 */ /* 0x000fe400078e960b */
[----:B------:R-:W-:Y:S02]  /*be60*/  LOP3.LUT R13, R10, R8, R13, 0x96, !PT ;  /* 0x000000080a0d7212 */ /* 0x000fe400078e960d */
[----:B------:R-:W-:Y:S02]  /*be70*/  IADD3 R12, PT, PT, R5, R0, R18 ;  /* 0x00000000050c7210 */ /* 0x000fe40007ffe012 */
[C-C-:B------:R-:W-:Y:S02]  /*be80*/  SHF.L.W.U32.HI R0, R2.reuse, 0xf, R2.reuse ;  /* 0x0000000f02007819 */ /* 0x140fe40000010e02 */
[----:B------:R-:W-:Y:S01]  /*be90*/  SHF.L.W.U32.HI R3, R2, 0xd, R2 ;  /* 0x0000000d02037819 */ /* 0x000fe20000010e02 */
[----:B------:R-:W-:Y:S01]  /*bea0*/  IMAD.IADD R13, R13, 0x1, R12 ;  /* 0x000000010d0d7824 */ /* 0x000fe200078e020c */
[----:B------:R-:W-:-:S02]  /*beb0*/  SHF.R.U32.HI R8, RZ, 0xa, R2 ;  /* 0x0000000aff087819 */ /* 0x000fc40000011602 */
[C-C-:B------:R-:W-:Y:S02]  /*bec0*/  SHF.L.W.U32.HI R10, R5.reuse, 0x19, R5.reuse ;  /* 0x00000019050a7819 */ /* 0x140fe40000010e05 */
[--C-:B------:R-:W-:Y:S02]  /*bed0*/  SHF.L.W.U32.HI R11, R5, 0xe, R5.reuse ;  /* 0x0000000e050b7819 */ /* 0x100fe40000010e05 */
[----:B------:R-:W-:Y:S02]  /*bee0*/  SHF.R.U32.HI R5, RZ, 0x3, R5 ;  /* 0x00000003ff057819 */ /* 0x000fe40000011605 */
[----:B------:R-:W-:Y:S02]  /*bef0*/  LOP3.LUT R3, R8, R0, R3, 0x96, !PT ;  /* 0x0000000008037212 */ /* 0x000fe400078e9603 */
[----:B------:R-:W-:Y:S02]  /*bf00*/  LOP3.LUT R5, R5, R10, R11, 0x96, !PT ;  /* 0x0000000a05057212 */ /* 0x000fe400078e960b */
[----:B----4-:R-:W-:-:S02]  /*bf10*/  IADD3 R4, PT, PT, R4, R3, R9 ;  /* 0x0000000304047210 */ /* 0x010fc40007ffe009 */
[C-C-:B------:R-:W-:Y:S02]  /*bf20*/  SHF.L.W.U32.HI R0, R13.reuse, 0xf, R13.reuse ;  /* 0x0000000f0d007819 */ /* 0x140fe40000010e0d */
[--C-:B------:R-:W-:Y:S01]  /*bf30*/  SHF.L.W.U32.HI R11, R13, 0xd, R13.reuse ;  /* 0x0000000d0d0b7819 */ /* 0x100fe20000010e0d */
        /* <DEDUP_REMOVED lines=13> */
[----:B------:R-:W-:Y:S02]  /*c010*/  LOP3.LUT R3, R4, R0, R3, 0x96, !PT ;  /* 0x0000000004037212 */ /* 0x000fe400078e9603 */
[----:B------:R-:W-:Y:S02]  /*c020*/  LOP3.LUT R5, R9, R5, R8, 0x96, !PT ;  /* 0x0000000509057212 */ /* 0x000fe400078e9608 */
[----:B------:R-:W-:Y:S02]  /*c030*/  IADD3 R10, PT, PT, R7, R10, R15 ;  /* 0x0000000a070a7210 */ /* 0x000fe40007ffe00f */
[----:B------:R-:W-:Y:S01]  /*c040*/  LOP3.LUT R11, R16, R11, R18, 0x96, !PT ;  /* 0x0000000b100b7212 */ /* 0x000fe200078e9612 */
[----:B------:R-:W-:Y:S01]  /*c050*/  IMAD.MOV.U32 R18, RZ, RZ, R2 ;  /* 0x000000ffff127224 */ /* 0x000fe200078e0002 */
        /* <DEDUP_REMOVED lines=8> */
[----:B------:R-:W0:Y:S01]  /*c0e0*/  LDCU.64 UR14, c[0x3][0x110] ;  /* 0x00c02200ff0e77ac */ /* 0x000e220008000a00 */
[----:B------:R-:W2:Y:S01]  /*c0f0*/  LDCU.64 UR16, c[0x3][0x118] ;  /* 0x00c02300ff1077ac */ /* 0x000ea20008000a00 */
[----:B------:R-:W3:Y:S01]  /*c100*/  LDCU.64 UR4, c[0x3][0x100] ;  /* 0x00c02000ff0477ac */ /* 0x000ee20008000a00 */
[----:B-1----:R-:W-:Y:S02]  /*c110*/  IMAD.U32 R12, RZ, RZ, UR12 ;  /* 0x0000000cff0c7e24 */ /* 0x002fe4000f8e00ff */
[----:B------:R-:W-:Y:S02]  /*c120*/  IMAD.U32 R11, RZ, RZ, UR13 ;  /* 0x0000000dff0b7e24 */ /* 0x000fe4000f8e00ff */
[----:B0-----:R-:W-:Y:S02]  /*c130*/  IMAD.U32 R10, RZ, RZ, UR14 ;  /* 0x0000000eff0a7e24 */ /* 0x001fe4000f8e00ff */
[----:B------:R-:W-:-:S02]  /*c140*/  IMAD.U32 R9, RZ, RZ, UR15 ;  /* 0x0000000fff097e24 */ /* 0x000fc4000f8e00ff */
[----:B--2---:R-:W-:Y:S02]  /*c150*/  IMAD.U32 R8, RZ, RZ, UR16 ;  /* 0x00000010ff087e24 */ /* 0x004fe4000f8e00ff */
[----:B------:R-:W-:Y:S02]  /*c160*/  IMAD.U32 R3, RZ, RZ, UR17 ;  /* 0x00000011ff037e24 */ /* 0x000fe4000f8e00ff */
[----:B---3--:R-:W-:Y:S01]  /*c170*/  IMAD.U32 R14, RZ, RZ, UR4 ;  /* 0x00000004ff0e7e24 */ /* 0x008fe2000f8e00ff */
[----:B------:R-:W-:Y:S01]  /*c180*/  UMOV UR4, URZ ;  /* 0x000000ff00047c82 */ /* 0x000fe20008000000 */
[----:B------:R-:W-:Y:S01]  /*c190*/  IMAD.U32 R13, RZ, RZ, UR5 ;  /* 0x00000005ff0d7e24 */ /* 0x000fe2000f8e00ff */
[----:B------:R-:W-:-:S06]  /*c1a0*/  UMOV UR5, URZ ;  /* 0x000000ff00057c82 */ /* 0x000fcc0008000000 */
.L_x_80:
        /* <DEDUP_REMOVED lines=20> */
[----:B------:R-:W-:Y:S02]  /*c2f0*/  SHF.L.W.U32.HI R2, R14, 0xa, R14 ;  /* 0x0000000a0e027819 */ /* 0x000fe40000010e0e */
        /* <DEDUP_REMOVED lines=43> */
[----:B------:R-:W-:Y:S01]  /*c5b0*/  IMAD.MOV.U32 R4, RZ, RZ, -0x80000000 ;  /* 0x80000000ff047424 */ /* 0x000fe200078e00ff */
[----:B------:R-:W-:Y:S01]  /*c5c0*/  CS2R R6, SRZ ;  /* 0x0000000000067805 */ /* 0x000fe2000001ff00 */
[----:B------:R-:W-:Y:S01]  /*c5d0*/  IMAD.MOV.U32 R5, RZ, RZ, RZ ;  /* 0x000000ffff057224 */ /* 0x000fe200078e00ff */
[----:B------:R-:W-:Y:S01]  /*c5e0*/  STL.128 [UR10+0x10], RZ ;  /* 0x000010ffff007987 */ /* 0x000fe20008100c0a */
[----:B------:R-:W0:Y:S01]  /*c5f0*/  LDCU.128 UR12, c[0x3][0x100] ;  /* 0x00c02000ff0c77ac */ /* 0x000e220008000c00 */
[----:B------:R-:W-:Y:S01]  /*c600*/  IMAD.MOV.U32 R19, RZ, RZ, 0x200 ;  /* 0x00000200ff137424 */ /* 0x000fe200078e00ff */
[----:B------:R-:W-:Y:S01]  /*c610*/  CS2R R16, SRZ ;  /* 0x0000000000107805 */ /* 0x000fe2000001ff00 */
[----:B------:R-:W-:Y:S01]  /*c620*/  STL.128 [UR10], R4 ;  /* 0x00000004ff007987 */ /* 0x000fe20008100c0a */
[----:B------:R-:W1:Y:S01]  /*c630*/  LDCU.128 UR16, c[0x3][0x110] ;  /* 0x00c02200ff1077ac */ /* 0x000e620008000c00 */
[----:B------:R-:W-:Y:S02]  /*c640*/  IMAD.MOV.U32 R18, RZ, RZ, RZ ;  /* 0x000000ffff127224 */ /* 0x000fe400078e00ff */
[----:B------:R-:W-:Y:S01]  /*c650*/  STL.128 [UR10+0x20], RZ ;  /* 0x000020ffff007987 */ /* 0x000fe20008100c0a */
[----:B------:R-:W-:-:S03]  /*c660*/  UMOV UR4, URZ ;  /* 0x000000ff00047c82 */ /* 0x000fc60008000000 */
[----:B------:R2:W-:Y:S01]  /*c670*/  STL.128 [UR10+0x30], R16 ;  /* 0x00003010ff007987 */ /* 0x0005e20008100c0a */
[----:B0-----:R-:W-:Y:S02]  /*c680*/  VIADD R14, R14, UR12 ;  /* 0x0000000c0e0e7c36 */ /* 0x001fe40008000000 */
[----:B------:R-:W-:Y:S02]  /*c690*/  VIADD R13, R13, UR13 ;  /* 0x0000000d0d0d7c36 */ /* 0x000fe40008000000 */
[----:B------:R-:W-:Y:S02]  /*c6a0*/  VIADD R12, R12, UR14 ;  /* 0x0000000e0c0c7c36 */ /* 0x000fe40008000000 */
[----:B------:R-:W-:Y:S02]  /*c6b0*/  VIADD R11, R11, UR15 ;  /* 0x0000000f0b0b7c36 */ /* 0x000fe40008000000 */
[----:B-1----:R-:W-:Y:S02]  /*c6c0*/  VIADD R10, R10, UR16 ;  /* 0x000000100a0a7c36 */ /* 0x002fe40008000000 */
[----:B------:R-:W-:-:S02]  /*c6d0*/  VIADD R9, R9, UR17 ;  /* 0x0000001109097c36 */ /* 0x000fc40008000000 */
[----:B------:R-:W-:Y:S02]  /*c6e0*/  VIADD R8, R8, UR18 ;  /* 0x0000001208087c36 */ /* 0x000fe40008000000 */
[----:B------:R-:W-:Y:S02]  /*c6f0*/  VIADD R0, R3, UR19 ;  /* 0x0000001303007c36 */ /* 0x000fe40008000000 */
[----:B--2---:R-:W-:-:S07]  /*c700*/  IMAD.MOV.U32 R16, RZ, RZ, RZ ;  /* 0x000000ffff107224 */ /* 0x004fce00078e00ff */
.L_x_81:
[----:B------:R-:W2:Y:S04]  /*c710*/  LDL.64 R2, [UR6+0x10] ;  /* 0x00001006ff027983 */ /* 0x000ea80008100a00 */
[----:B0-----:R-:W3:Y:S04]  /*c720*/  LDL.128 R4, [UR6+-0x28] ;  /* 0xffffd806ff047983 */ /* 0x001ee80008100c00 */
[----:B------:R-:W4:Y:S04]  /*c730*/  LDL R17, [UR6+-0x4] ;  /* 0xfffffc06ff117983 */ /* 0x000f280008100800 */
[----:B------:R-:W5:Y:S04]  /*c740*/  LDL R25, [UR6+-0x18] ;  /* 0xffffe806ff197983 */ /* 0x000f680008100800 */
[----:B------:R-:W5:Y:S04]  /*c750*/  LDL R24, [UR6+0x8] ;  /* 0x00000806ff187983 */ /* 0x000f680008100800 */
[----:B------:R-:W5:Y:S01]  /*c760*/  LDL R23, [UR6+0x4] ;  /* 0x00000406ff177983 */ /* 0x000f620008100800 */
[----:B------:R-:W-:-:S02]  /*c770*/  UIADD3 UR4, UPT, UPT, UR4, 0x4, URZ ;  /* 0x0000000404047890 */ /* 0x000fc4000fffe0ff */
[----:B------:R-:W-:Y:S02]  /*c780*/  UIADD3 UR5, UPT, UPT, UR6, 0x10, URZ ;  /* 0x0000001006057890 */ /* 0x000fe4000fffe0ff */
[----:B------:R-:W-:Y:S01]  /*c790*/  UISETP.NE.AND UP0, UPT, UR4, 0x30, UPT ;  /* 0x000000300400788c */ /* 0x000fe2000bf05270 */
[C-C-:B--2---:R-:W-:Y:S02]  /*c7a0*/  SHF.L.W.U32.HI R15, R3.reuse, 0xf, R3.reuse ;  /* 0x0000000f030f7819 */ /* 0x144fe40000010e03 */
[--C-:B------:R-:W-:Y:S02]  /*c7b0*/  SHF.L.W.U32.HI R18, R3, 0xd, R3.reuse ;  /* 0x0000000d03127819 */ /* 0x100fe40000010e03 */
[----:B------:R-:W-:Y:S02]  /*c7c0*/  SHF.R.U32.HI R3, RZ, 0xa, R3 ;  /* 0x0000000aff037819 */ /* 0x000fe40000011603 */
[----:B---3--:R-:W-:Y:S02]  /*c7d0*/  SHF.L.W.U32.HI R19, R6, 0x19, R6 ;  /* 0x0000001906137819 */ /* 0x008fe40000010e06 */
        /* <DEDUP_REMOVED lines=43> */
[----:B------:R-:W-:Y:S01]  /*ca90*/  UMOV UR5, 0x8 ;  /* 0x0000000800057882 */ /* 0x000fe20000000000 */
[----:B------:R-:W-:Y:S01]  /*caa0*/  IMAD.MOV.U32 R16, RZ, RZ, R13 ;  /* 0x000000ffff107224 */ /* 0x000fe200078e000d */
[----:B------:R-:W-:Y:S01]  /*cab0*/  UMOV UR4, URZ ;  /* 0x000000ff00047c82 */ /* 0x000fe20008000000 */
[----:B------:R-:W-:Y:S02]  /*cac0*/  IMAD.MOV.U32 R19, RZ, RZ, R12 ;  /* 0x000000ffff137224 */ /* 0x000fe400078e000c */
[----:B------:R-:W-:Y:S02]  /*cad0*/  IMAD.MOV.U32 R18, RZ, RZ, R11 ;  /* 0x000000ffff127224 */ /* 0x000fe400078e000b */
[----:B0-----:R-:W-:Y:S02]  /*cae0*/  IMAD.MOV.U32 R20, RZ, RZ, R10 ;  /* 0x000000ffff147224 */ /* 0x001fe400078e000a */
[----:B------:R-:W-:-:S02]  /*caf0*/  IMAD.MOV.U32 R22, RZ, RZ, R9 ;  /* 0x000000ffff167224 */ /* 0x000fc400078e0009 */
[----:B------:R-:W-:Y:S02]  /*cb00*/  IMAD.MOV.U32 R21, RZ, RZ, R8 ;  /* 0x000000ffff157224 */ /* 0x000fe400078e0008 */
[----:B------:R-:W-:-:S07]  /*cb10*/  IMAD.MOV.U32 R15, RZ, RZ, R0 ;  /* 0x000000ffff0f7224 */ /* 0x000fce00078e0000 */
.L_x_82:
[----:B------:R-:W2:Y:S01]  /*cb20*/  LDL.128 R4, [UR10] ;  /* 0x0000000aff047983 */ /* 0x000ea20008100c00 */
[----:B------:R-:W2:Y:S01]  /*cb30*/  LDCU.64 UR6, c[0x3][UR5+-0x8] ;  /* 0x00ffff00050677ac */ /* 0x000ea20008000a00 */
[C-C-:B------:R-:W-:Y:S02]  /*cb40*/  SHF.L.W.U32.HI R2, R20.reuse, 0x1a, R20.reuse ;  /* 0x0000001a14027819 */ /* 0x140fe40000010e14 */
[C-C-:B------:R-:W-:Y:S01]  /*cb50*/  SHF.L.W.U32.HI R3, R20.reuse, 0x15, R20.reuse ;  /* 0x0000001514037819 */ /* 0x140fe20000010e14 */
[----:B------:R-:W-:Y:S01]  /*cb60*/  UIADD3 UR4, UPT, UPT, UR4, 0x4, URZ ;  /* 0x0000000404047890 */ /* 0x000fe2000fffe0ff */
[----:B------:R-:W-:Y:S01]  /*cb70*/  SHF.L.W.U32.HI R23, R20, 0x7, R20 ;  /* 0x0000000714177819 */ /* 0x000fe20000010e14 */
[----:B------:R-:W-:Y:S02]  /*cb80*/  UIADD3 UR10, UPT, UPT, UR10, 0x10, URZ ;  /* 0x000000100a0a7890 */ /* 0x000fe4000fffe0ff */
[----:B------:R-:W-:Y:S01]  /*cb90*/  UISETP.NE.AND UP0, UPT, UR4, 0x40, UPT ;  /* 0x000000400400788c */ /* 0x000fe2000bf05270 */
[----:B------:R-:W-:-:S02]  /*cba0*/  LOP3.LUT R2, R23, R2, R3, 0x96, !PT ;  /* 0x0000000217027212 */ /* 0x000fc400078e9603 */
[----:B------:R-:W-:-:S04]  /*cbb0*/  LOP3.LUT R3, R21, R20, R22, 0xb8, !PT ;  /* 0x0000001415037212 */ /* 0x000fc800078eb816 */
[----:B------:R-:W-:Y:S02]  /*cbc0*/  IADD3 R3, PT, PT, R2, R3, R15 ;  /* 0x0000000302037210 */ /* 0x000fe40007ffe00f */
[----:B------:R-:W-:Y:S02]  /*cbd0*/  SHF.L.W.U32.HI R2, R17, 0x1e, R17 ;  /* 0x0000001e11027819 */ /* 0x000fe40000010e11 */
[----:B--2---:R-:W-:-:S05]  /*cbe0*/  IADD3 R3, PT, PT, R4, UR6, R3 ;  /* 0x0000000604037c10 */ /* 0x004fca000fffe003 */
[----:B------:R-:W-:-:S05]  /*cbf0*/  IMAD.IADD R15, R3, 0x1, R18 ;  /* 0x00000001030f7824 */ /* 0x000fca00078e0212 */
[C-C-:B------:R-:W-:Y:S02]  /*cc00*/  SHF.L.W.U32.HI R4, R15.reuse, 0x1a, R15.reuse ;  /* 0x0000001a0f047819 */ /* 0x140fe40000010e0f */
[C-C-:B------:R-:W-:Y:S02]  /*cc10*/  SHF.L.W.U32.HI R23, R15.reuse, 0x15, R15.reuse ;  /* 0x000000150f177819 */ /* 0x140fe40000010e0f */
[----:B------:R-:W-:Y:S02]  /*cc20*/  SHF.L.W.U32.HI R18, R15, 0x7, R15 ;  /* 0x000000070f127819 */ /* 0x000fe40000010e0f */
[----:B------:R-:W-:Y:S02]  /*cc30*/  LOP3.LUT R24, R22, R15, R20, 0xb8, !PT ;  /* 0x0000000f16187212 */ /* 0x000fe400078eb814 */
[----:B------:R-:W-:Y:S02]  /*cc40*/  LOP3.LUT R18, R18, R4, R23, 0x96, !PT ;  /* 0x0000000412127212 */ /* 0x000fe400078e9617 */
[----:B------:R-:W-:-:S02]  /*cc50*/  SHF.L.W.U32.HI R23, R17, 0x13, R17 ;  /* 0x0000001311177819 */ /* 0x000fc40000010e11 */
[----:B------:R-:W-:Y:S02]  /*cc60*/  IADD3 R24, PT, PT, R18, R24, R21 ;  /* 0x0000001812187210 */ /* 0x000fe40007ffe015 */
[--C-:B------:R-:W-:Y:S02]  /*cc70*/  SHF.L.W.U32.HI R4, R17, 0xa, R17.reuse ;  /* 0x0000000a11047819 */ /* 0x100fe40000010e11 */
[----:B------:R-:W-:Y:S01]  /*cc80*/  IADD3 R24, PT, PT, R5, UR7, R24 ;  /* 0x0000000705187c10 */ /* 0x000fe2000fffe018 */
[----:B------:R-:W0:Y:S01]  /*cc90*/  LDCU.64 UR6, c[0x3][UR5] ;  /* 0x00c00000050677ac */ /* 0x000e220008000a00 */
[----:B------:R-:W-:Y:S02]  /*cca0*/  LOP3.LUT R18, R16, R19, R17, 0xe8, !PT ;  /* 0x0000001310127212 */ /* 0x000fe400078ee811 */
[----:B------:R-:W-:Y:S01]  /*ccb0*/  LOP3.LUT R2, R4, R2, R23, 0x96, !PT ;  /* 0x0000000204027212 */ /* 0x000fe200078e9617 */
[----:B------:R-:W-:Y:S01]  /*ccc0*/  IMAD.IADD R21, R24, 0x1, R19 ;  /* 0x0000000118157824 */ /* 0x000fe200078e0213 */
[----:B------:R-:W-:-:S02]  /*ccd0*/  UIADD3 UR5, UPT, UPT, UR5, 0x10, URZ ;  /* 0x0000001005057890 */ /* 0x000fc4000fffe0ff */
[----:B------:R-:W-:Y:S02]  /*cce0*/  IADD3 R18, PT, PT, R3, R2, R18 ;  /* 0x0000000203127210 */ /* 0x000fe40007ffe012 */
[C-C-:B------:R-:W-:Y:S02]  /*ccf0*/  SHF.L.W.U32.HI R5, R21.reuse, 0x1a, R21.reuse ;  /* 0x0000001a15057819 */ /* 0x140fe40000010e15 */
[C-C-:B------:R-:W-:Y:S02]  /*cd00*/  SHF.L.W.U32.HI R2, R18.reuse, 0x1e, R18.reuse ;  /* 0x0000001e12027819 */ /* 0x140fe40000010e12 */
[C-C-:B------:R-:W-:Y:S02]  /*cd10*/  SHF.L.W.U32.HI R3, R18.reuse, 0x13, R18.reuse ;  /* 0x0000001312037819 */ /* 0x140fe40000010e12 */
[----:B------:R-:W-:Y:S02]  /*cd20*/  SHF.L.W.U32.HI R4, R18, 0xa, R18 ;  /* 0x0000000a12047819 */ /* 0x000fe40000010e12 */
[----:B------:R-:W-:-:S02]  /*cd30*/  SHF.L.W.U32.HI R26, R21, 0x15, R21 ;  /* 0x00000015151a7819 */ /* 0x000fc40000010e15 */
[----:B------:R-:W-:Y:S02]  /*cd40*/  SHF.L.W.U32.HI R19, R21, 0x7, R21 ;  /* 0x0000000715137819 */ /* 0x000fe40000010e15 */
[----:B------:R-:W-:Y:S02]  /*cd50*/  LOP3.LUT R3, R4, R2, R3, 0x96, !PT ;  /* 0x0000000204037212 */ /* 0x000fe400078e9603 */
[----:B------:R-:W-:Y:S02]  /*cd60*/  LOP3.LUT R5, R19, R5, R26, 0x96, !PT ;  /* 0x0000000513057212 */ /* 0x000fe400078e961a */
[----:B------:R-:W-:Y:S02]  /*cd70*/  LOP3.LUT R2, R20, R21, R15, 0xb8, !PT ;  /* 0x0000001514027212 */ /* 0x000fe400078eb80f */
[----:B------:R-:W-:Y:S02]  /*cd80*/  LOP3.LUT R19, R17, R16, R18, 0xe8, !PT ;  /* 0x0000001011137212 */ /* 0x000fe400078ee812 */
[----:B------:R-:W-:-:S02]  /*cd90*/  IADD3 R5, PT, PT, R5, R2, R22 ;  /* 0x0000000205057210 */ /* 0x000fc40007ffe016 */
[----:B------:R-:W-:Y:S02]  /*cda0*/  IADD3 R19, PT, PT, R24, R3, R19 ;  /* 0x0000000318137210 */ /* 0x000fe40007ffe013 */
[----:B0-----:R-:W-:Y:S02]  /*cdb0*/  IADD3 R5, PT, PT, R6, UR6, R5 ;  /* 0x0000000606057c10 */ /* 0x001fe4000fffe005 */
[C-C-:B------:R-:W-:Y:S02]  /*cdc0*/  SHF.L.W.U32.HI R2, R19.reuse, 0x1e, R19.reuse ;  /* 0x0000001e13027819 */ /* 0x140fe40000010e13 */
[--C-:B------:R-:W-:Y:S01]  /*cdd0*/  SHF.L.W.U32.HI R3, R19, 0x13, R19.reuse ;  /* 0x0000001313037819 */ /* 0x100fe20000010e13 */
[----:B------:R-:W-:Y:S01]  /*cde0*/  IMAD.IADD R22, R5, 0x1, R16 ;  /* 0x0000000105167824 */ /* 0x000fe200078e0210 */
[--C-:B------:R-:W-:Y:S02]  /*cdf0*/  SHF.L.W.U32.HI R4, R19, 0xa, R19.reuse ;  /* 0x0000000a13047819 */ /* 0x100fe40000010e13 */
[----:B------:R-:W-:-:S02]  /*ce00*/  LOP3.LUT R16, R18, R17, R19, 0xe8, !PT ;  /* 0x0000001112107212 */ /* 0x000fc400078ee813 */
[----:B------:R-:W-:Y:S02]  /*ce10*/  LOP3.LUT R2, R4, R2, R3, 0x96, !PT ;  /* 0x0000000204027212 */ /* 0x000fe400078e9603 */
[C-C-:B------:R-:W-:Y:S02]  /*ce20*/  SHF.L.W.U32.HI R3, R22.reuse, 0x1a, R22.reuse ;  /* 0x0000001a16037819 */ /* 0x140fe40000010e16 */
[C-C-:B------:R-:W-:Y:S02]  /*ce30*/  SHF.L.W.U32.HI R4, R22.reuse, 0x15, R22.reuse ;  /* 0x0000001516047819 */ /* 0x140fe40000010e16 */
[----:B------:R-:W-:Y:S02]  /*ce40*/  SHF.L.W.U32.HI R6, R22, 0x7, R22 ;  /* 0x0000000716067819 */ /* 0x000fe40000010e16 */
[----:B------:R-:W-:Y:S02]  /*ce50*/  IADD3 R16, PT, PT, R5, R2, R16 ;  /* 0x0000000205107210 */ /* 0x000fe40007ffe010 */
[----:B------:R-:W-:-:S02]  /*ce60*/  LOP3.LUT R2, R15, R22, R21, 0xb8, !PT ;  /* 0x000000160f027212 */ /* 0x000fc400078eb815 */
[----:B------:R-:W-:Y:S02]  /*ce70*/  LOP3.LUT R3, R6, R3, R4, 0x96, !PT ;  /* 0x0000000306037212 */ /* 0x000fe400078e9604 */
[C---:B------:R-:W-:Y:S02]  /*ce80*/  SHF.L.W.U32.HI R4, R16.reuse, 0x1e, R16 ;  /* 0x0000001e10047819 */ /* 0x040fe40000010e10 */
[----:B------:R-:W-:Y:S02]  /*ce90*/  IADD3 R2, PT, PT, R3, R2, R20 ;  /* 0x0000000203027210 */ /* 0x000fe40007ffe014 */
[C-C-:B------:R-:W-:Y:S02]  /*cea0*/  SHF.L.W.U32.HI R5, R16.reuse, 0x13, R16.reuse ;  /* 0x0000001310057819 */ /* 0x140fe40000010e10 */
[----:B------:R-:W-:Y:S02]  /*ceb0*/  SHF.L.W.U32.HI R6, R16, 0xa, R16 ;  /* 0x0000000a10067819 */ /* 0x000fe40000010e10 */
[----:B------:R-:W-:-:S02]  /*cec0*/  IADD3 R2, PT, PT, R7, UR7, R2 ;  /* 0x0000000707027c10 */ /* 0x000fc4000fffe002 */
[----:B------:R-:W-:Y:S02]  /*ced0*/  LOP3.LUT R5, R6, R4, R5, 0x96, !PT ;  /* 0x0000000406057212 */ /* 0x000fe400078e9605 */
[----:B------:R-:W-:Y:S01]  /*cee0*/  LOP3.LUT R3, R19, R18, R16, 0xe8, !PT ;  /* 0x0000001213037212 */ /* 0x000fe200078ee810 */
[----:B------:R-:W-:-:S03]  /*cef0*/  IMAD.IADD R20, R2, 0x1, R17 ;  /* 0x0000000102147824 */ /* 0x000fc600078e0211 */
[----:B------:R-:W-:Y:S01]  /*cf00*/  IADD3 R17, PT, PT, R2, R5, R3 ;  /* 0x0000000502117210 */ /* 0x000fe20007ffe003 */
[----:B------:R-:W-:Y:S06]  /*cf10*/  BRA.U UP0, `(.L_x_82) ;  /* 0xfffffffd00007547 */ /* 0x000fec000b83ffff */
[----:B------:R-:W0:Y:S02]  /*cf20*/  LDC.64 R2, c[0x0][0x390] ;  /* 0x0000e400ff027b82 */ /* 0x000e240000000a00 */
[----:B0-----:R-:W2:Y:S01]  /*cf30*/  LDG.E.U8 R36, desc[UR8][R2.64] ;  /* 0x0000000802247981 */ /* 0x001ea2000c1e1100 */
[----:B------:R-:W-:Y:S01]  /*cf40*/  IMAD.IADD R14, R14, 0x1, R17 ;  /* 0x000000010e0e7824 */ /* 0x000fe200078e0211 */
[----:B------:R-:W-:Y:S01]  /*cf50*/  BSSY.RECONVERGENT B0, `(.L_x_83) ;  /* 0x00000d5000007945 */ /* 0x000fe20003800200 */
[----:B------:R-:W-:Y:S02]  /*cf60*/  IMAD.IADD R13, R13, 0x1, R16 ;  /* 0x000000010d0d7824 */ /* 0x000fe400078e0210 */
[----:B------:R-:W-:Y:S01]  /*cf70*/  IMAD.IADD R12, R12, 0x1, R19 ;  /* 0x000000010c0c7824 */ /* 0x000fe200078e0213 */
[----:B------:R-:W-:Y:S01]  /*cf80*/  SHF.R.U32.HI R33, RZ, 0x18, R14 ;  /* 0x00000018ff217819 */ /* 0x000fe2000001160e */
[----:B------:R-:W-:Y:S01]  /*cf90*/  IMAD.IADD R11, R11, 0x1, R18 ;  /* 0x000000010b0b7824 */ /* 0x000fe200078e0212 */
[----:B------:R-:W-:Y:S01]  /*cfa0*/  SHF.R.U32.HI R32, RZ, 0x8, R14 ;  /* 0x00000008ff207819 */ /* 0x000fe2000001160e */
[----:B------:R-:W-:Y:S01]  /*cfb0*/  IMAD.IADD R10, R10, 0x1, R20 ;  /* 0x000000010a0a7824 */ /* 0x000fe200078e0214 */
[--C-:B------:R-:W-:Y:S01]  /*cfc0*/  SHF.R.U32.HI R31, RZ, 0x18, R13.reuse ;  /* 0x00000018ff1f7819 */ /* 0x100fe2000001160d */
[----:B------:R-:W-:Y:S01]  /*cfd0*/  IMAD.IADD R9, R9, 0x1, R22 ;  /* 0x0000000109097824 */ /* 0x000fe200078e0216 */
[----:B------:R-:W-:Y:S01]  /*cfe0*/  SHF.R.U32.HI R30, RZ, 0x8, R13 ;  /* 0x00000008ff1e7819 */ /* 0x000fe2000001160d */
[----:B------:R-:W-:Y:S01]  /*cff0*/  IMAD.IADD R8, R8, 0x1, R21 ;  /* 0x0000000108087824 */ /* 0x000fe200078e0215 */
[--C-:B------:R-:W-:Y:S01]  /*d000*/  SHF.R.U32.HI R29, RZ, 0x18, R12.reuse ;  /* 0x00000018ff1d7819 */ /* 0x100fe2000001160c */
[----:B------:R-:W-:Y:S01]  /*d010*/  IMAD.IADD R34, R0, 0x1, R15 ;  /* 0x0000000100227824 */ /* 0x000fe200078e020f */
[----:B------:R-:W-:-:S02]  /*d020*/  SHF.R.U32.HI R28, RZ, 0x8, R12 ;  /* 0x00000008ff1c7819 */ /* 0x000fc4000001160c */
[--C-:B------:R-:W-:Y:S02]  /*d030*/  SHF.R.U32.HI R27, RZ, 0x18, R11.reuse ;  /* 0x00000018ff1b7819 */ /* 0x100fe4000001160b */
[----:B------:R-:W-:Y:S02]  /*d040*/  SHF.R.U32.HI R26, RZ, 0x8, R11 ;  /* 0x00000008ff1a7819 */ /* 0x000fe4000001160b */
[--C-:B------:R-:W-:Y:S02]  /*d050*/  SHF.R.U32.HI R25, RZ, 0x18, R10.reuse ;  /* 0x00000018ff197819 */ /* 0x100fe4000001160a */
[----:B------:R-:W-:Y:S02]  /*d060*/  SHF.R.U32.HI R24, RZ, 0x8, R10 ;  /* 0x00000008ff187819 */ /* 0x000fe4000001160a */
[--C-:B------:R-:W-:Y:S02]  /*d070*/  SHF.R.U32.HI R23, RZ, 0x18, R9.reuse ;  /* 0x00000018ff177819 */ /* 0x100fe40000011609 */
[----:B------:R-:W-:-:S02]  /*d080*/  SHF.R.U32.HI R22, RZ, 0x8, R9 ;  /* 0x00000008ff167819 */ /* 0x000fc40000011609 */
[--C-:B------:R-:W-:Y:S02]  /*d090*/  SHF.R.U32.HI R21, RZ, 0x18, R8.reuse ;  /* 0x00000018ff157819 */ /* 0x100fe40000011608 */
[----:B------:R-:W-:Y:S02]  /*d0a0*/  SHF.R.U32.HI R20, RZ, 0x8, R8 ;  /* 0x00000008ff147819 */ /* 0x000fe40000011608 */
[--C-:B------:R-:W-:Y:S02]  /*d0b0*/  SHF.R.U32.HI R19, RZ, 0x18, R34.reuse ;  /* 0x00000018ff137819 */ /* 0x100fe40000011622 */
[----:B------:R-:W-:Y:S02]  /*d0c0*/  SHF.R.U32.HI R18, RZ, 0x8, R34 ;  /* 0x00000008ff127819 */ /* 0x000fe40000011622 */
[----:B------:R-:W-:Y:S02]  /*d0d0*/  PRMT R17, R14, 0x7632, R17 ;  /* 0x000076320e117816 */ /* 0x000fe40000000011 */
[----:B------:R-:W-:-:S02]  /*d0e0*/  PRMT R16, R13, 0x7632, R16 ;  /* 0x000076320d107816 */ /* 0x000fc40000000010 */
[----:B------:R-:W-:Y:S02]  /*d0f0*/  PRMT R15, R12, 0x7632, R15 ;  /* 0x000076320c0f7816 */ /* 0x000fe4000000000f */
[----:B------:R-:W-:Y:S02]  /*d100*/  PRMT R7, R11, 0x7632, R7 ;  /* 0x000076320b077816 */ /* 0x000fe40000000007 */
[----:B------:R-:W-:Y:S02]  /*d110*/  PRMT R6, R10, 0x7632, R6 ;  /* 0x000076320a067816 */ /* 0x000fe40000000006 */
[----:B------:R-:W-:Y:S02]  /*d120*/  PRMT R5, R9, 0x7632, R5 ;  /* 0x0000763209057816 */ /* 0x000fe40000000005 */
[----:B------:R-:W-:Y:S02]  /*d130*/  PRMT R4, R8, 0x7632, R4 ;  /* 0x0000763208047816 */ /* 0x000fe40000000004 */
[----:B------:R-:W-:-:S02]  /*d140*/  PRMT R0, R34, 0x7632, R0 ;  /* 0x0000763222007816 */ /* 0x000fc40000000000 */
[----:B--2---:R-:W-:-:S13]  /*d150*/  ISETP.GT.U32.AND P0, PT, R36, R33, PT ;  /* 0x000000212400720c */ /* 0x004fda0003f04070 */
[----:B------:R-:W-:Y:S05]  /*d160*/  @P0 BRA `(.L_x_84) ;  /* 0x0000000800cc0947 */ /* 0x000fea0003800000 */
[----:B------:R-:W-:-:S13]  /*d170*/  ISETP.GE.U32.AND P0, PT, R36, R33, PT ;  /* 0x000000212400720c */ /* 0x000fda0003f06070 */
[----:B------:R-:W-:Y:S05]  /*d180*/  @!P0 EXIT ;  /* 0x000000000000894d */ /* 0x000fea0003800000 */
[----:B------:R-:W2:Y:S01]  /*d190*/  LDG.E.U8 R35, desc[UR8][R2.64+0x1] ;  /* 0x0000010802237981 */ /* 0x000ea2000c1e1100 */
[----:B------:R-:W-:-:S04]  /*d1a0*/  LOP3.LUT R36, R17, 0xff, RZ, 0xc0, !PT ;  /* 0x000000ff11247812 */ /* 0x000fc800078ec0ff */
        /* <DEDUP_REMOVED lines=16> */
[----:B------:R-:W2:Y:S02]  /*d2b0*/  LDG.E.U8 R36, desc[UR8][R2.64+0x4] ;  /* 0x0000040802247981 */ /* 0x000ea4000c1e1100 */
        /* <DEDUP_REMOVED lines=156> */
[----:B--2---:R-:W-:-:S13]  /*dc80*/  ISETP.GE.U32.AND P0, PT, R2, R35, PT ;  /* 0x000000230200720c */ /* 0x004fda0003f06070 */
[----:B------:R-:W-:Y:S05]  /*dc90*/  @!P0 EXIT ;  /* 0x000000000000894d */ /* 0x000fea0003800000 */
.L_x_84:
[----:B------:R-:W-:Y:S05]  /*dca0*/  BSYNC.RECONVERGENT B0 ;  /* 0x0000000000007941 */ /* 0x000fea0003800200 */
.L_x_83:
[----:B------:R-:W0:Y:S01]  /*dcb0*/  LDCU.64 UR4, c[0x0][0x398] ;  /* 0x00007300ff0477ac */ /* 0x000e220008000a00 */
[----:B------:R-:W-:Y:S01]  /*dcc0*/  IMAD.MOV.U32 R64, RZ, RZ, -0x1 ;  /* 0xffffffffff407424 */ /* 0x000fe200078e00ff */
[----:B------:R-:W1:Y:S01]  /*dcd0*/  LDCU UR6, c[0x0][0x38c] ;  /* 0x00007180ff0677ac */ /* 0x000e620008000800 */
[----:B0-----:R-:W-:Y:S02]  /*dce0*/  IMAD.U32 R2, RZ, RZ, UR4 ;  /* 0x00000004ff027e24 */ /* 0x001fe4000f8e00ff */
[----:B------:R-:W-:Y:S02]  /*dcf0*/  IMAD.U32 R3, RZ, RZ, UR5 ;  /* 0x00000005ff037e24 */ /* 0x000fe4000f8e00ff */
[----:B-1----:R-:W-:-:S05]  /*dd00*/  VIADD R65, R65, UR6 ;  /* 0x0000000641417c36 */ /* 0x002fca0008000000 */
[----:B------:R-:W2:Y:S02]  /*dd10*/  ATOMG.E.CAS.STRONG.GPU PT, R2, [R2], R64, R65 ;  /* 0x00000040020273a9 */ /* 0x000ea400001ee141 */
[----:B--2---:R-:W-:-:S13]  /*dd20*/  ISETP.NE.AND P0, PT, R2, -0x1, PT ;  /* 0xffffffff0200780c */ /* 0x004fda0003f05270 */
[----:B------:R-:W-:Y:S05]  /*dd30*/  @P0 EXIT ;  /* 0x000000000000094d */ /* 0x000fea0003800000 */
[----:B------:R-:W0:Y:S02]  /*dd40*/  LDC.64 R2, c[0x0][0x3a0] ;  /* 0x0000e800ff027b82 */ /* 0x000e240000000a00 */
[----:B0-----:R-:W-:Y:S04]  /*dd50*/  STG.E.U8 desc[UR8][R2.64], R33 ;  /* 0x0000002102007986 */ /* 0x001fe8000c101108 */
[----:B------:R-:W-:Y:S04]  /*dd60*/  STG.E.U8 desc[UR8][R2.64+0x1], R17 ;  /* 0x0000011102007986 */ /* 0x000fe8000c101108 */
        /* <DEDUP_REMOVED lines=29> */
[----:B------:R-:W-:Y:S01]  /*df40*/  STG.E.U8 desc[UR8][R2.64+0x1f], R34 ;  /* 0x00001f2202007986 */ /* 0x000fe2000c101108 */
[----:B------:R-:W-:Y:S05]  /*df50*/  EXIT ;  /* 0x000000000000794d */ /* 0x000fea0003800000 */
        .type           $qhash_mine$__internal_trig_reduction_slowpathd,@function
        .size           $qhash_mine$__internal_trig_reduction_slowpathd,(.L_x_93 - $qhash_mine$__internal_trig_reduction_slowpathd)
$qhash_mine$__internal_trig_reduction_slowpathd:
[--C-:B------:R-:W-:Y:S01]  /*df60*/  SHF.R.U32.HI R12, RZ, 0x14, R11.reuse ;  /* 0x00000014ff0c7819 */ /* 0x100fe2000001160b */
[----:B------:R-:W-:Y:S02]  /*df70*/  IMAD.MOV.U32 R22, RZ, RZ, R4 ;  /* 0x000000ffff167224 */ /* 0x000fe400078e0004 */
[----:B------:R-:W-:Y:S01]  /*df80*/  IMAD.MOV.U32 R23, RZ, RZ, R11 ;  /* 0x000000ffff177224 */ /* 0x000fe200078e000b */
[----:B------:R-:W-:Y:S01]  /*df90*/  LOP3.LUT R5, R12, 0x7ff, RZ, 0xc0, !PT ;  /* 0x000007ff0c057812 */ /* 0x000fe200078ec0ff */
[----:B------:R-:W-:-:S03]  /*dfa0*/  IMAD.MOV.U32 R6, RZ, RZ, RZ ;  /* 0x000000ffff067224 */ /* 0x000fc600078e00ff */
[----:B------:R-:W-:-:S13]  /*dfb0*/  ISETP.NE.AND P0, PT, R5, 0x7ff, PT ;  /* 0x000007ff0500780c */ /* 0x000fda0003f05270 */
[----:B------:R-:W-:Y:S05]  /*dfc0*/  @!P0 BRA `(.L_x_85) ;  /* 0x00000008004c8947 */ /* 0x000fea0003800000 */
[----:B------:R-:W-:Y:S01]  /*dfd0*/  VIADD R4, R5, 0xfffffc00 ;  /* 0xfffffc0005047836 */ /* 0x000fe20000000000 */
[----:B------:R-:W-:Y:S01]  /*dfe0*/  BSSY.RECONVERGENT B2, `(.L_x_86) ;  /* 0x0000030000027945 */ /* 0x000fe20003800200 */
[----:B------:R-:W-:Y:S01]  /*dff0*/  VIADD R15, R1, 0x1c0 ;  /* 0x000001c0010f7836 */ /* 0x000fe20000000000 */
[----:B------:R-:W-:Y:S02]  /*e000*/  CS2R R8, SRZ ;  /* 0x0000000000087805 */ /* 0x000fe4000001ff00 */
[----:B------:R-:W-:Y:S02]  /*e010*/  SHF.R.U32.HI R13, RZ, 0x6, R4 ;  /* 0x00000006ff0d7819 */ /* 0x000fe40000011604 */
[----:B------:R-:W-:Y:S02]  /*e020*/  ISETP.GE.U32.AND P0, PT, R4, 0x80, PT ;  /* 0x000000800400780c */ /* 0x000fe40003f06070 */
[C---:B------:R-:W-:Y:S02]  /*e030*/  IADD3 R14, PT, PT, -R13.reuse, 0x13, RZ ;  /* 0x000000130d0e7810 */ /* 0x040fe40007ffe1ff */
[----:B------:R-:W-:-:S02]  /*e040*/  IADD3 R27, PT, PT, -R13, 0xf, RZ ;  /* 0x0000000f0d1b7810 */ /* 0x000fc40007ffe1ff */
[----:B------:R-:W-:-:S04]  /*e050*/  SEL R14, R14, 0x12, P0 ;  /* 0x000000120e0e7807 */ /* 0x000fc80000000000 */
[----:B------:R-:W-:-:S13]  /*e060*/  ISETP.GE.AND P0, PT, R27, R14, PT ;  /* 0x0000000e1b00720c */ /* 0x000fda0003f06270 */
[----:B------:R-:W-:Y:S05]  /*e070*/  @P0 BRA `(.L_x_87) ;  /* 0x0000000000980947 */ /* 0x000fea0003800000 */
[----:B------:R-:W0:Y:S01]  /*e080*/  LDC.64 R6, c[0x0][0x358] ;  /* 0x0000d600ff067b82 */ /* 0x000e220000000a00 */
[C---:B------:R-:W-:Y:S01]  /*e090*/  SHF.L.U64.HI R25, R22.reuse, 0xb, R23 ;  /* 0x0000000b16197819 */ /* 0x040fe20000010217 */
[----:B------:R-:W-:Y:S01]  /*e0a0*/  BSSY.RECONVERGENT B3, `(.L_x_88) ;  /* 0x0000022000037945 */ /* 0x000fe20003800200 */
[----:B------:R-:W-:Y:S01]  /*e0b0*/  IMAD.SHL.U32 R23, R22, 0x800, RZ ;  /* 0x0000080016177824 */ /* 0x000fe200078e00ff */
[----:B------:R-:W-:Y:S01]  /*e0c0*/  IADD3 R24, PT, PT, RZ, -R13, -R14 ;  /* 0x8000000dff187210 */ /* 0x000fe20007ffe80e */
[----:B------:R-:W-:Y:S01]  /*e0d0*/  IMAD.MOV.U32 R22, RZ, RZ, RZ ;  /* 0x000000ffff167224 */ /* 0x000fe200078e00ff */
[----:B------:R-:W-:Y:S02]  /*e0e0*/  CS2R R8, SRZ ;  /* 0x0000000000087805 */ /* 0x000fe4000001ff00 */
[----:B------:R-:W-:-:S07]  /*e0f0*/  LOP3.LUT R25, R25, 0x80000000, RZ, 0xfc, !PT ;  /* 0x8000000019197812 */ /* 0x000fce00078efcff */
.L_x_89:
[----:B------:R-:W1:Y:S01]  /*e100*/  LDC.64 R4, c[0x4][RZ] ;  /* 0x01000000ff047b82 */ /* 0x000e620000000a00 */
[----:B0-----:R-:W-:Y:S02]  /*e110*/  R2UR UR12, R6 ;  /* 0x00000000060c72ca */ /* 0x001fe400000e0000 */
[----:B------:R-:W-:Y:S01]  /*e120*/  R2UR UR13, R7 ;  /* 0x00000000070d72ca */ /* 0x000fe200000e0000 */
[----:B-1----:R-:W-:-:S12]  /*e130*/  IMAD.WIDE R4, R27, 0x8, R4 ;  /* 0x000000081b047825 */ /* 0x002fd800078e0204 */
[----:B------:R-:W2:Y:S01]  /*e140*/  LDG.E.64.CONSTANT R4, desc[UR12][R4.64] ;  /* 0x0000000c04047981 */ /* 0x000ea2000c1e9b00 */
[----:B------:R-:W-:Y:S02]  /*e150*/  VIADD R24, R24, 0x1 ;  /* 0x0000000118187836 */ /* 0x000fe40000000000 */
[----:B------:R-:W-:Y:S02]  /*e160*/  VIADD R27, R27, 0x1 ;  /* 0x000000011b1b7836 */ /* 0x000fe40000000000 */
[----:B--2---:R-:W-:-:S04]  /*e170*/  IMAD.WIDE.U32 R8, P2, R4, R23, R8 ;  /* 0x0000001704087225 */ /* 0x004fc80007840008 */
[----:B------:R-:W-:Y:S02]  /*e180*/  IMAD R29, R4, R25, RZ ;  /* 0x00000019041d7224 */ /* 0x000fe400078e02ff */
[CC--:B------:R-:W-:Y:S02]  /*e190*/  IMAD R26, R5.reuse, R23.reuse, RZ ;  /* 0x00000017051a7224 */ /* 0x0c0fe400078e02ff */
[----:B------:R-:W-:Y:S01]  /*e1a0*/  IMAD.HI.U32 R31, R5, R23, RZ ;  /* 0x00000017051f7227 */ /* 0x000fe200078e00ff */
[----:B------:R-:W-:-:S03]  /*e1b0*/  IADD3 R9, P0, PT, R29, R9, RZ ;  /* 0x000000091d097210 */ /* 0x000fc60007f1e0ff */
[----:B------:R-:W-:Y:S01]  /*e1c0*/  IMAD R29, R22, 0x8, R15 ;  /* 0x00000008161d7824 */ /* 0x000fe200078e020f */
[----:B------:R-:W-:Y:S01]  /*e1d0*/  IADD3 R9, P1, PT, R26, R9, RZ ;  /* 0x000000091a097210 */ /* 0x000fe20007f3e0ff */
[----:B------:R-:W-:-:S04]  /*e1e0*/  IMAD.HI.U32 R26, R4, R25, RZ ;  /* 0x00000019041a7227 */ /* 0x000fc800078e00ff */
[----:B------:R-:W-:Y:S01]  /*e1f0*/  IMAD.X R4, RZ, RZ, R26, P2 ;  /* 0x000000ffff047224 */ /* 0x000fe200010e061a */
[----:B------:R0:W-:Y:S01]  /*e200*/  STL.64 [R29], R8 ;  /* 0x000000081d007387 */ /* 0x0001e20000100a00 */
[----:B------:R-:W-:-:S03]  /*e210*/  IMAD.HI.U32 R26, R5, R25, RZ ;  /* 0x00000019051a7227 */ /* 0x000fc600078e00ff */
[----:B------:R-:W-:Y:S01]  /*e220*/  IADD3.X R4, P0, PT, R31, R4, RZ, P0, !PT ;  /* 0x000000041f047210 */ /* 0x000fe2000071e4ff */
[----:B------:R-:W-:Y:S02]  /*e230*/  IMAD R5, R5, R25, RZ ;  /* 0x0000001905057224 */ /* 0x000fe400078e02ff */
[----:B------:R-:W-:-:S03]  /*e240*/  VIADD R22, R22, 0x1 ;  /* 0x0000000116167836 */ /* 0x000fc60000000000 */
[----:B------:R-:W-:Y:S01]  /*e250*/  IADD3.X R5, P1, PT, R5, R4, RZ, P1, !PT ;  /* 0x0000000405057210 */ /* 0x000fe20000f3e4ff */
[----:B------:R-:W-:Y:S01]  /*e260*/  IMAD.X R4, RZ, RZ, R26, P0 ;  /* 0x000000ffff047224 */ /* 0x000fe200000e061a */
[----:B------:R-:W-:-:S03]  /*e270*/  ISETP.NE.AND P0, PT, R24, -0xf, PT ;  /* 0xfffffff11800780c */ /* 0x000fc60003f05270 */
[----:B------:R-:W-:Y:S02]  /*e280*/  IMAD.X R4, RZ, RZ, R4, P1 ;  /* 0x000000ffff047224 */ /* 0x000fe400008e0604 */
[----:B0-----:R-:W-:Y:S02]  /*e290*/  IMAD.MOV.U32 R8, RZ, RZ, R5 ;  /* 0x000000ffff087224 */ /* 0x001fe400078e0005 */
[----:B------:R-:W-:-:S06]  /*e2a0*/  IMAD.MOV.U32 R9, RZ, RZ, R4 ;  /* 0x000000ffff097224 */ /* 0x000fcc00078e0004 */
[----:B------:R-:W-:Y:S05]  /*e2b0*/  @P0 BRA `(.L_x_89) ;  /* 0xfffffffc00900947 */ /* 0x000fea000383ffff */
[----:B------:R-:W-:Y:S05]  /*e2c0*/  BSYNC.RECONVERGENT B3 ;  /* 0x0000000000037941 */ /* 0x000fea0003800200 */
.L_x_88:
[----:B------:R-:W-:-:S07]  /*e2d0*/  IMAD.MOV.U32 R27, RZ, RZ, R14 ;  /* 0x000000ffff1b7224 */ /* 0x000fce00078e000e */
.L_x_87:
[----:B------:R-:W-:Y:S05]  /*e2e0*/  BSYNC.RECONVERGENT B2 ;  /* 0x0000000000027941 */ /* 0x000fea0003800200 */
.L_x_86:
[----:B------:R-:W-:Y:S01]  /*e2f0*/  LOP3.LUT P0, R31, R12, 0x3f, RZ, 0xc0, !PT ;  /* 0x0000003f0c1f7812 */ /* 0x000fe2000780c0ff */
[----:B------:R-:W-:-:S04]  /*e300*/  IMAD.IADD R4, R13, 0x1, R27 ;  /* 0x000000010d047824 */ /* 0x000fc800078e021b */
[----:B------:R-:W-:-:S05]  /*e310*/  IMAD.U32 R29, R4, 0x8, R15 ;  /* 0x00000008041d7824 */ /* 0x000fca00078e000f */
[----:B------:R0:W-:Y:S04]  /*e320*/  STL.64 [R29+-0x78], R8 ;  /* 0xffff88081d007387 */ /* 0x0001e80000100a00 */
[----:B------:R-:W2:Y:S04]  /*e330*/  @P0 LDL.64 R12, [R1+0x1c8] ;  /* 0x0001c800010c0983 */ /* 0x000ea80000100a00 */
[----:B------:R-:W3:Y:S04]  /*e340*/  LDL.64 R4, [R1+0x1d0] ;  /* 0x0001d00001047983 */ /* 0x000ee80000100a00 */
[----:B------:R-:W4:Y:S01]  /*e350*/  LDL.64 R6, [R1+0x1d8] ;  /* 0x0001d80001067983 */ /* 0x000f220000100a00 */
[----:B------:R-:W-:Y:S01]  /*e360*/  BSSY.RECONVERGENT B2, `(.L_x_90) ;  /* 0x0000035000027945 */ /* 0x000fe20003800200 */
[----:B--2---:R-:W-:-:S02]  /*e370*/  @P0 SHF.R.U64 R15, R12, 0x1, R13 ;  /* 0x000000010c0f0819 */ /* 0x004fc4000000120d */
[----:B------:R-:W-:Y:S02]  /*e380*/  @P0 SHF.R.U32.HI R13, RZ, 0x1, R13 ;  /* 0x00000001ff0d0819 */ /* 0x000fe4000001160d */
[----:B------:R-:W-:Y:S02]  /*e390*/  @P0 LOP3.LUT R12, R31, 0x3f, RZ, 0x3c, !PT ;  /* 0x0000003f1f0c0812 */ /* 0x000fe400078e3cff */
[C---:B---3--:R-:W-:Y:S02]  /*e3a0*/  @P0 SHF.L.U32 R23, R4.reuse, R31, RZ ;  /* 0x0000001f04170219 */ /* 0x048fe400000006ff */
[----:B0-----:R-:W-:Y:S02]  /*e3b0*/  @P0 SHF.R.U64 R8, R15, R12, R13 ;  /* 0x0000000c0f080219 */ /* 0x001fe4000000120d */
[--C-:B------:R-:W-:Y:S02]  /*e3c0*/  @P0 SHF.R.U32.HI R27, RZ, 0x1, R5.reuse ;  /* 0x00000001ff1b0819 */ /* 0x100fe40000011605 */
[----:B------:R-:W-:-:S02]  /*e3d0*/  @P0 SHF.R.U64 R25, R4, 0x1, R5 ;  /* 0x0000000104190819 */ /* 0x000fc40000001205 */
[-C--:B------:R-:W-:Y:S02]  /*e3e0*/  @P0 SHF.L.U64.HI R14, R4, R31.reuse, R5 ;  /* 0x0000001f040e0219 */ /* 0x080fe40000010205 */
[----:B------:R-:W-:Y:S02]  /*e3f0*/  @P0 SHF.R.U32.HI R9, RZ, R12, R13 ;  /* 0x0000000cff090219 */ /* 0x000fe4000001160d */
[----:B------:R-:W-:Y:S02]  /*e400*/  @P0 LOP3.LUT R4, R23, R8, RZ, 0xfc, !PT ;  /* 0x0000000817040212 */ /* 0x000fe400078efcff */
[----:B----4-:R-:W-:Y:S02]  /*e410*/  @P0 SHF.L.U32 R13, R6, R31, RZ ;  /* 0x0000001f060d0219 */ /* 0x010fe400000006ff */
[----:B------:R-:W-:Y:S02]  /*e420*/  @P0 SHF.R.U64 R22, R25, R12, R27 ;  /* 0x0000000c19160219 */ /* 0x000fe4000000121b */
[----:B------:R-:W-:Y:S01]  /*e430*/  @P0 LOP3.LUT R5, R14, R9, RZ, 0xfc, !PT ;  /* 0x000000090e050212 */ /* 0x000fe200078efcff */
[----:B------:R-:W-:Y:S01]  /*e440*/  IMAD.SHL.U32 R14, R4, 0x4, RZ ;  /* 0x00000004040e7824 */ /* 0x000fe200078e00ff */
[----:B------:R-:W-:-:S02]  /*e450*/  @P0 SHF.L.U64.HI R9, R6, R31, R7 ;  /* 0x0000001f06090219 */ /* 0x000fc40000010207 */
[----:B------:R-:W-:Y:S02]  /*e460*/  @P0 SHF.R.U32.HI R12, RZ, R12, R27 ;  /* 0x0000000cff0c0219 */ /* 0x000fe4000001161b */
[----:B------:R-:W-:Y:S02]  /*e470*/  @P0 LOP3.LUT R6, R13, R22, RZ, 0xfc, !PT ;  /* 0x000000160d060212 */ /* 0x000fe400078efcff */
[----:B------:R-:W-:Y:S02]  /*e480*/  SHF.L.U64.HI R23, R4, 0x2, R5 ;  /* 0x0000000204177819 */ /* 0x000fe40000010205 */
[----:B------:R-:W-:Y:S02]  /*e490*/  @P0 LOP3.LUT R7, R9, R12, RZ, 0xfc, !PT ;  /* 0x0000000c09070212 */ /* 0x000fe400078efcff */
[----:B------:R-:W-:Y:S02]  /*e4a0*/  SHF.L.W.U32.HI R5, R5, 0x2, R6 ;  /* 0x0000000205057819 */ /* 0x000fe40000010e06 */
[----:B------:R-:W-:-:S02]  /*e4b0*/  IADD3 RZ, P0, PT, RZ, -R14, RZ ;  /* 0x8000000effff7210 */ /* 0x000fc40007f1e0ff */
[----:B------:R-:W-:Y:S02]  /*e4c0*/  LOP3.LUT R4, RZ, R23, RZ, 0x33, !PT ;  /* 0x00000017ff047212 */ /* 0x000fe400078e33ff */
[----:B------:R-:W-:Y:S02]  /*e4d0*/  SHF.L.W.U32.HI R6, R6, 0x2, R7 ;  /* 0x0000000206067819 */ /* 0x000fe40000010e07 */
[----:B------:R-:W-:Y:S02]  /*e4e0*/  LOP3.LUT R8, RZ, R5, RZ, 0x33, !PT ;  /* 0x00000005ff087212 */ /* 0x000fe400078e33ff */
[----:B------:R-:W-:Y:S02]  /*e4f0*/  IADD3.X R4, P0, PT, RZ, R4, RZ, P0, !PT ;  /* 0x00000004ff047210 */ /* 0x000fe4000071e4ff */
[----:B------:R-:W-:Y:S02]  /*e500*/  LOP3.LUT R9, RZ, R6, RZ, 0x33, !PT ;  /* 0x00000006ff097212 */ /* 0x000fe400078e33ff */
[----:B------:R-:W-:-:S02]  /*e510*/  IADD3.X R8, P1, PT, RZ, R8, RZ, P0, !PT ;  /* 0x00000008ff087210 */ /* 0x000fc4000073e4ff */
[----:B------:R-:W-:-:S03]  /*e520*/  ISETP.GT.U32.AND P2, PT, R5, -0x1, PT ;  /* 0xffffffff0500780c */ /* 0x000fc60003f44070 */
[----:B------:R-:W-:Y:S01]  /*e530*/  IMAD.X R9, RZ, RZ, R9, P1 ;  /* 0x000000ffff097224 */ /* 0x000fe200008e0609 */
[----:B------:R-:W-:-:S04]  /*e540*/  ISETP.GT.AND.EX P0, PT, R6, -0x1, PT, P2 ;  /* 0xffffffff0600780c */ /* 0x000fc80003f04320 */
[----:B------:R-:W-:Y:S02]  /*e550*/  SEL R13, R6, R9, P0 ;  /* 0x00000009060d7207 */ /* 0x000fe40000000000 */
[----:B------:R-:W-:Y:S02]  /*e560*/  SEL R15, R5, R8, P0 ;  /* 0x00000008050f7207 */ /* 0x000fe40000000000 */
[----:B------:R-:W-:Y:S02]  /*e570*/  ISETP.NE.U32.AND P1, PT, R13, RZ, PT ;  /* 0x000000ff0d00720c */ /* 0x000fe40003f25070 */
[----:B------:R-:W-:Y:S02]  /*e580*/  SEL R23, R23, R4, P0 ;  /* 0x0000000417177207 */ /* 0x000fe40000000000 */
[----:B------:R-:W-:Y:S01]  /*e590*/  SEL R5, R15, R13, !P1 ;  /* 0x0000000d0f057207 */ /* 0x000fe20004800000 */
[----:B------:R-:W-:-:S05]  /*e5a0*/  @!P0 IMAD.MOV R14, RZ, RZ, -R14 ;  /* 0x000000ffff0e8224 */ /* 0x000fca00078e0a0e */
[----:B------:R-:W0:Y:S02]  /*e5b0*/  FLO.U32 R5, R5 ;  /* 0x0000000500057300 */ /* 0x000e2400000e0000 */
[C---:B0-----:R-:W-:Y:S02]  /*e5c0*/  IADD3 R8, PT, PT, -R5.reuse, 0x1f, RZ ;  /* 0x0000001f05087810 */ /* 0x041fe40007ffe1ff */
[----:B------:R-:W-:-:S03]  /*e5d0*/  IADD3 R12, PT, PT, -R5, 0x3f, RZ ;  /* 0x0000003f050c7810 */ /* 0x000fc60007ffe1ff */
[----:B------:R-:W-:-:S05]  /*e5e0*/  @P1 IMAD.MOV R12, RZ, RZ, R8 ;  /* 0x000000ffff0c1224 */ /* 0x000fca00078e0208 */
[----:B------:R-:W-:-:S13]  /*e5f0*/  ISETP.NE.AND P1, PT, R12, RZ, PT ;  /* 0x000000ff0c00720c */ /* 0x000fda0003f25270 */
[----:B------:R-:W-:Y:S05]  /*e600*/  @!P1 BRA `(.L_x_91) ;  /* 0x0000000000289947 */ /* 0x000fea0003800000 */
[--C-:B------:R-:W-:Y:S02]  /*e610*/  SHF.R.U64 R8, R14, 0x1, R23.reuse ;  /* 0x000000010e087819 */ /* 0x100fe40000001217 */
[C---:B------:R-:W-:Y:S02]  /*e620*/  LOP3.LUT R4, R12.reuse, 0x3f, RZ, 0xc0, !PT ;  /* 0x0000003f0c047812 */ /* 0x040fe400078ec0ff */
[----:B------:R-:W-:Y:S02]  /*e630*/  SHF.R.U32.HI R14, RZ, 0x1, R23 ;  /* 0x00000001ff0e7819 */ /* 0x000fe40000011617 */
[----:B------:R-:W-:Y:S02]  /*e640*/  LOP3.LUT R5, R12, 0x3f, RZ, 0xc, !PT ;  /* 0x0000003f0c057812 */ /* 0x000fe400078e0cff */
[CC--:B------:R-:W-:Y:S02]  /*e650*/  SHF.L.U64.HI R22, R15.reuse, R4.reuse, R13 ;  /* 0x000000040f167219 */ /* 0x0c0fe4000001020d */
[----:B------:R-:W-:-:S02]  /*e660*/  SHF.L.U32 R9, R15, R4, RZ ;  /* 0x000000040f097219 */ /* 0x000fc400000006ff */
[-CC-:B------:R-:W-:Y:S02]  /*e670*/  SHF.R.U64 R4, R8, R5.reuse, R14.reuse ;  /* 0x0000000508047219 */ /* 0x180fe4000000120e */
[----:B------:R-:W-:Y:S02]  /*e680*/  SHF.R.U32.HI R5, RZ, R5, R14 ;  /* 0x00000005ff057219 */ /* 0x000fe4000001160e */
[----:B------:R-:W-:Y:S02]  /*e690*/  LOP3.LUT R15, R9, R4, RZ, 0xfc, !PT ;  /* 0x00000004090f7212 */ /* 0x000fe400078efcff */
[----:B------:R-:W-:-:S07]  /*e6a0*/  LOP3.LUT R13, R22, R5, RZ, 0xfc, !PT ;  /* 0x00000005160d7212 */ /* 0x000fce00078efcff */
.L_x_91:
[----:B------:R-:W-:Y:S05]  /*e6b0*/  BSYNC.RECONVERGENT B2 ;  /* 0x0000000000027941 */ /* 0x000fea0003800200 */
.L_x_90:
[----:B------:R-:W-:Y:S01]  /*e6c0*/  IMAD.WIDE.U32 R8, R15, 0x2168c235, RZ ;  /* 0x2168c2350f087825 */ /* 0x000fe200078e00ff */
[----:B------:R-:W-:-:S03]  /*e6d0*/  SHF.R.U32.HI R7, RZ, 0x1e, R7 ;  /* 0x0000001eff077819 */ /* 0x000fc60000011607 */
[----:B------:R-:W-:Y:S01]  /*e6e0*/  IMAD.MOV.U32 R4, RZ, RZ, R9 ;  /* 0x000000ffff047224 */ /* 0x000fe200078e0009 */
[----:B------:R-:W-:Y:S01]  /*e6f0*/  IADD3 RZ, P1, PT, R8, R8, RZ ;  /* 0x0000000808ff7210 */ /* 0x000fe20007f3e0ff */
[----:B------:R-:W-:Y:S01]  /*e700*/  IMAD.MOV.U32 R5, RZ, RZ, RZ ;  /* 0x000000ffff057224 */ /* 0x000fe200078e00ff */
[----:B------:R-:W-:Y:S01]  /*e710*/  LEA.HI R6, R6, R7, RZ, 0x1 ;  /* 0x0000000706067211 */ /* 0x000fe200078f08ff */
[----:B------:R-:W-:-:S04]  /*e720*/  IMAD.HI.U32 R9, R13, -0x36f0255e, RZ ;  /* 0xc90fdaa20d097827 */ /* 0x000fc800078e00ff */
[----:B------:R-:W-:-:S04]  /*e730*/  IMAD.WIDE.U32 R4, R15, -0x36f0255e, R4 ;  /* 0xc90fdaa20f047825 */ /* 0x000fc800078e0004 */
[----:B------:R-:W-:-:S04]  /*e740*/  IMAD.WIDE.U32 R4, P2, R13, 0x2168c235, R4 ;  /* 0x2168c2350d047825 */ /* 0x000fc80007840004 */
[----:B------:R-:W-:Y:S01]  /*e750*/  IMAD R13, R13, -0x36f0255e, RZ ;  /* 0xc90fdaa20d0d7824 */ /* 0x000fe200078e02ff */
[----:B------:R-:W-:Y:S01]  /*e760*/  IADD3.X RZ, P1, PT, R4, R4, RZ, P1, !PT ;  /* 0x0000000404ff7210 */ /* 0x000fe20000f3e4ff */
[----:B------:R-:W-:-:S03]  /*e770*/  IMAD.X R8, RZ, RZ, R9, P2 ;  /* 0x000000ffff087224 */ /* 0x000fc600010e0609 */
[----:B------:R-:W-:-:S04]  /*e780*/  IADD3 R5, P2, PT, R13, R5, RZ ;  /* 0x000000050d057210 */ /* 0x000fc80007f5e0ff */
[C---:B------:R-:W-:Y:S01]  /*e790*/  ISETP.GT.U32.AND P3, PT, R5.reuse, RZ, PT ;  /* 0x000000ff0500720c */ /* 0x040fe20003f64070 */
[----:B------:R-:W-:Y:S01]  /*e7a0*/  IMAD.X R8, RZ, RZ, R8, P2 ;  /* 0x000000ffff087224 */ /* 0x000fe200010e0608 */
[----:B------:R-:W-:-:S04]  /*e7b0*/  IADD3.X R4, P2, PT, R5, R5, RZ, P1, !PT ;  /* 0x0000000505047210 */ /* 0x000fc80000f5e4ff */
[C---:B------:R-:W-:Y:S01]  /*e7c0*/  ISETP.GT.AND.EX P1, PT, R8.reuse, RZ, PT, P3 ;  /* 0x000000ff0800720c */ /* 0x040fe20003f24330 */
[----:B------:R-:W-:-:S03]  /*e7d0*/  IMAD.X R9, R8, 0x1, R8, P2 ;  /* 0x0000000108097824 */ /* 0x000fc600010e0608 */
[----:B------:R-:W-:Y:S02]  /*e7e0*/  SEL R4, R4, R5, P1 ;  /* 0x0000000504047207 */ /* 0x000fe40000800000 */
[----:B------:R-:W-:Y:S02]  /*e7f0*/  SEL R9, R9, R8, P1 ;  /* 0x0000000809097207 */ /* 0x000fe40000800000 */
[----:B------:R-:W-:Y:S02]  /*e800*/  IADD3 R8, P2, PT, R4, 0x1, RZ ;  /* 0x0000000104087810 */ /* 0x000fe40007f5e0ff */
[----:B------:R-:W-:Y:S02]  /*e810*/  SEL R5, RZ, 0xffffffff, !P1 ;  /* 0xffffffffff057807 */ /* 0x000fe40004800000 */
[----:B------:R-:W-:Y:S01]  /*e820*/  LOP3.LUT P1, R4, R11, 0x80000000, RZ, 0xc0, !PT ;  /* 0x800000000b047812 */ /* 0x000fe2000782c0ff */
[----:B------:R-:W-:Y:S02]  /*e830*/  IMAD.X R9, RZ, RZ, R9, P2 ;  /* 0x000000ffff097224 */ /* 0x000fe400010e0609 */
[----:B------:R-:W-:Y:S01]  /*e840*/  IMAD.IADD R5, R5, 0x1, -R12 ;  /* 0x0000000105057824 */ /* 0x000fe200078e0a0c */
[----:B------:R-:W-:-:S02]  /*e850*/  @!P0 LOP3.LUT R4, R4, 0x80000000, RZ, 0x3c, !PT ;  /* 0x8000000004048812 */ /* 0x000fc400078e3cff */
[----:B------:R-:W-:Y:S01]  /*e860*/  SHF.R.U64 R8, R8, 0xa, R9 ;  /* 0x0000000a08087819 */ /* 0x000fe20000001209 */
[----:B------:R-:W-:-:S03]  /*e870*/  IMAD.SHL.U32 R5, R5, 0x100000, RZ ;  /* 0x0010000005057824 */ /* 0x000fc600078e00ff */
[----:B------:R-:W-:-:S03]  /*e880*/  IADD3 R8, P2, PT, R8, 0x1, RZ ;  /* 0x0000000108087810 */ /* 0x000fc60007f5e0ff */
[----:B------:R-:W-:Y:S01]  /*e890*/  @P1 IMAD.MOV R6, RZ, RZ, -R6 ;  /* 0x000000ffff061224 */ /* 0x000fe200078e0a06 */
[----:B------:R-:W-:-:S04]  /*e8a0*/  LEA.HI.X R9, R9, RZ, RZ, 0x16, P2 ;  /* 0x000000ff09097211 */ /* 0x000fc800010fb4ff */
[--C-:B------:R-:W-:Y:S02]  /*e8b0*/  SHF.R.U64 R8, R8, 0x1, R9.reuse ;  /* 0x0000000108087819 */ /* 0x100fe40000001209 */
[----:B------:R-:W-:Y:S02]  /*e8c0*/  SHF.R.U32.HI R12, RZ, 0x1, R9 ;  /* 0x00000001ff0c7819 */ /* 0x000fe40000011609 */
[----:B------:R-:W-:-:S04]  /*e8d0*/  IADD3 R22, P2, P3, RZ, RZ, R8 ;  /* 0x000000ffff167210 */ /* 0x000fc80007b5e008 */
[----:B------:R-:W-:-:S04]  /*e8e0*/  IADD3.X R5, PT, PT, R5, 0x3fe00000, R12, P2, P3 ;  /* 0x3fe0000005057810 */ /* 0x000fc800017e640c */
[----:B------:R-:W-:-:S07]  /*e8f0*/  LOP3.LUT R23, R5, R4, RZ, 0xfc, !PT ;  /* 0x0000000405177212 */ /* 0x000fce00078efcff */
.L_x_85:
[----:B------:R-:W-:Y:S02]  /*e900*/  IMAD.MOV.U32 R11, RZ, RZ, 0x0 ;  /* 0x00000000ff0b7424 */ /* 0x000fe400078e00ff */
[----:B------:R-:W-:Y:S02]  /*e910*/  IMAD.MOV.U32 R4, RZ, RZ, R6 ;  /* 0x000000ffff047224 */ /* 0x000fe400078e0006 */
[----:B------:R-:W-:Y:S05]  /*e920*/  RET.REL.NODEC R10 `(qhash_mine) ;  /* 0xffffff140ab47950 */ /* 0x000fea0003c3ffff */
.L_x_92:
[----:B------:R-:W-:-:S00]  /*e930*/  BRA `(.L_x_92) ;  /* 0xfffffffc00fc7947 */ /* 0x000fc0000383ffff */
[----:B------:R-:W-:-:S00]  /*e940*/  NOP ;  /* 0x0000000000007918 */ /* 0x000fc00000000000 */
        /* <DEDUP_REMOVED lines=11> */
.L_x_93:


//--------------------- .nv.global.init           --------------------------
	.section	.nv.global.init,"aw",@progbits
	.align	16
.nv.global.init:
	.type		__cudart_sin_cos_coeffs,@object
	.size		__cudart_sin_cos_coeffs,(__cudart_i2opi_d - __cudart_sin_cos_coeffs)
__cudart_sin_cos_coeffs:
        /* <DEDUP_REMOVED lines=8> */
	.type		__cudart_i2opi_d,@object
	.size		__cudart_i2opi_d,(.L_2 - __cudart_i2opi_d)
__cudart_i2opi_d:
        /* <DEDUP_REMOVED lines=9> */
.L_2:


//--------------------- .nv.shared.reserved.0     --------------------------
	.section	.nv.shared.reserved.0,"aw",@nobits
	.weak		__nv_reservedSMEM_offset_0_alias
	.size		__nv_reservedSMEM_offset_0_alias, 0, 64
	.other		__nv_reservedSMEM_offset_0_alias,@"STO_CUDA_RESERVED_SHARED STV_DEFAULT"
__nv_reservedSMEM_offset_0_alias:
	.zero		0
	.zero		64


//--------------------- .nv.constant0.qhash_mine  --------------------------
	.section	.nv.constant0.qhash_mine,"a",@progbits
	.sectionflags	@""
	.align	4
.nv.constant0.qhash_mine:
	.zero		940


//--------------------- SYMBOLS --------------------------

	.type		.nv.reservedSmem.offset0,@object
	.size		.nv.reservedSmem.offset0,0x4
